	.target	sm_100a

	.elftype	@"ET_EXEC"


//--------------------- .note.nv.tkinfo           --------------------------
	.section	.note.nv.tkinfo,"",@"SHT_NOTE"
	.sectionflags	@"SHF_NOTE_NV_TKINFO"
	.tkinfo
        /*0018*/ 	.word	0x00000002
        /*0030*/ 	.string	""
        /*0030*/ 	.string	"ptxas"
        /*0030*/ 	.string	"Cuda compilation tools, release 13.0, V13.0.88"
        /*0030*/ 	.string	"Build cuda_13.0.r13.0/compiler.36424714_0"
        /*0030*/ 	.string	"-arch sm_100a -m 64 "



//--------------------- .note.nv.cuinfo           --------------------------
	.section	.note.nv.cuinfo,"",@"SHT_NOTE"
	.sectionflags	@"SHF_NOTE_NV_CUINFO"
        /*0018*/ 	.short	0x0002
        /*001a*/ 	.short	0x0064
        /*001c*/ 	.short	0x0082
	.zero		2


//--------------------- .nv.info                  --------------------------
	.section	.nv.info,"",@"SHT_CUDA_INFO"
	.align	4


	//----- nvinfo : EIATTR_REGCOUNT
	.align		4
        /*0000*/ 	.byte	0x04, 0x2f
        /*0002*/ 	.short	(.L_19 - .L_18)
	.align		4
.L_18:
        /*0004*/ 	.word	index@(_ZN7cutlass13device_kernelINS_4conv6kernel13ConvUniversalINS1_16ConvProblemShapeILNS1_8OperatorE1ELi2EEENS1_10collective14CollectiveConvINS1_47MainloopSm100TmaUmmaWarpSpecializedImplicitGemmILS5_1ELi26ELi2ELi1ELi2EN4cute5tupleIJNSA_1CILi2EEENSC_ILi1EEESE_EEEEENSB_IJNSC_ILi128EEESH_NSB_IJNSC_ILi32EEEEEEEEENS_6half_tESL_NSA_8TiledMMAINSA_8MMA_AtomIJNSA_26SM100_MMA_F16BF16_2x1SM_SSISL_SL_fLi128ELi128ELNSA_4UMMA5MajorE0ELSQ_1ELNSP_7ScaleInE0ELSR_0EEEEEENSA_6LayoutINSB_IJSE_SE_SE_EEENSB_IJNSC_ILi0EEESW_SW_EEEEENSB_IJNSA_10UnderscoreESZ_SZ_EEEEENS7_6detail27Sm100ImplicitGemmTileTraitsINSA_25SM100_TMA_2SM_LOAD_IM2COLENSA_14ComposedLayoutINSA_7SwizzleILi2ELi4ELi3EEENSA_18smem_ptr_flag_bitsILi16EEENSU_INSB_IJNSC_ILi8EEESI_EEENSB_IJSI_SE_EEEEEEEvEENS13_INSA_18SM100_TMA_2SM_LOADENS15_INS16_ILi3ELi4ELi3EEES19_NSU_INSB_IJNSC_ILi64EEES1A_EEENSB_IJSE_S1I_EEEEEEEvEEEENS_8epilogue10collective18CollectiveEpilogueINS1P_23Sm100TmaWarpSpecializedILi4ELi2ELi16ELb1ELb0EEEJNSB_IJS1I_SH_SJ_EEENSB_IJNSU_IS1I_SE_EENSU_INSB_IJNSC_ILi16EEESD_EEES1K_EEEEESL_NSB_IJNSB_IJlllEEESE_SW_EEESL_S21_NS1P_6fusion15FusionCallbacksIS1T_NS22_17LinearCombinationISL_fSL_fLNS_15FloatRoundStyleE2EEES1U_S1Z_JEEENSA_5SM1004TMEM4LOAD26SM100_TMEM_LOAD_32dp32b16xENSA_20SM90_TMA_LOAD_IM2COLENS15_INS16_ILi1ELi4ELi3EEES19_NSU_INSB_IJS1A_S1W_EEENSB_IJS1W_SE_EEEEEEENSA_39AutoVectorizingCopyWithAssumedAlignmentILi128EEENSA_21SM90_TMA_STORE_IM2COLES2H_S2J_S2J_EEEvvEEEEvNT_6ParamsE)
        /*0008*/ 	.word	0x0000004a


	//----- nvinfo : EIATTR_FRAME_SIZE
	.align		4
.L_19:
        /*000c*/ 	.byte	0x04, 0x11
        /*000e*/ 	.short	(.L_21 - .L_20)
	.align		4
.L_20:
        /*0010*/ 	.word	index@($__internal_2_$__cuda_sm10x_tcgen05_guardrail_trap_unallocated_columns_being_dealloced)
        /*0014*/ 	.word	0x00000008


	//----- nvinfo : EIATTR_FRAME_SIZE
	.align		4
.L_21:
        /*0018*/ 	.byte	0x04, 0x11
        /*001a*/ 	.short	(.L_23 - .L_22)
	.align		4
.L_22:
        /*001c*/ 	.word	index@($__internal_1_$__cuda_sm10x_tcgen05_guardrail_trap_phase_invalid_during_alloc)
        /*0020*/ 	.word	0x00000008


	//----- nvinfo : EIATTR_FRAME_SIZE
	.align		4
.L_23:
        /*0024*/ 	.byte	0x04, 0x11
        /*0026*/ 	.short	(.L_25 - .L_24)
	.align		4
.L_24:
        /*0028*/ 	.word	index@($__internal_0_$__cuda_sm10x_tcgen05_guardrail_trap_col_being_dealloced_not_returned_by_alloc)
        /*002c*/ 	.word	0x00000008


	//----- nvinfo : EIATTR_FRAME_SIZE
	.align		4
.L_25:
        /*0030*/ 	.byte	0x04, 0x11
        /*0032*/ 	.short	(.L_27 - .L_26)
	.align		4
.L_26:
        /*0034*/ 	.word	index@(_ZN7cutlass13device_kernelINS_4conv6kernel13ConvUniversalINS1_16ConvProblemShapeILNS1_8OperatorE1ELi2EEENS1_10collective14CollectiveConvINS1_47MainloopSm100TmaUmmaWarpSpecializedImplicitGemmILS5_1ELi26ELi2ELi1ELi2EN4cute5tupleIJNSA_1CILi2EEENSC_ILi1EEESE_EEEEENSB_IJNSC_ILi128EEESH_NSB_IJNSC_ILi32EEEEEEEEENS_6half_tESL_NSA_8TiledMMAINSA_8MMA_AtomIJNSA_26SM100_MMA_F16BF16_2x1SM_SSISL_SL_fLi128ELi128ELNSA_4UMMA5MajorE0ELSQ_1ELNSP_7ScaleInE0ELSR_0EEEEEENSA_6LayoutINSB_IJSE_SE_SE_EEENSB_IJNSC_ILi0EEESW_SW_EEEEENSB_IJNSA_10UnderscoreESZ_SZ_EEEEENS7_6detail27Sm100ImplicitGemmTileTraitsINSA_25SM100_TMA_2SM_LOAD_IM2COLENSA_14ComposedLayoutINSA_7SwizzleILi2ELi4ELi3EEENSA_18smem_ptr_flag_bitsILi16EEENSU_INSB_IJNSC_ILi8EEESI_EEENSB_IJSI_SE_EEEEEEEvEENS13_INSA_18SM100_TMA_2SM_LOADENS15_INS16_ILi3ELi4ELi3EEES19_NSU_INSB_IJNSC_ILi64EEES1A_EEENSB_IJSE_S1I_EEEEEEEvEEEENS_8epilogue10collective18CollectiveEpilogueINS1P_23Sm100TmaWarpSpecializedILi4ELi2ELi16ELb1ELb0EEEJNSB_IJS1I_SH_SJ_EEENSB_IJNSU_IS1I_SE_EENSU_INSB_IJNSC_ILi16EEESD_EEES1K_EEEEESL_NSB_IJNSB_IJlllEEESE_SW_EEESL_S21_NS1P_6fusion15FusionCallbacksIS1T_NS22_17LinearCombinationISL_fSL_fLNS_15FloatRoundStyleE2EEES1U_S1Z_JEEENSA_5SM1004TMEM4LOAD26SM100_TMEM_LOAD_32dp32b16xENSA_20SM90_TMA_LOAD_IM2COLENS15_INS16_ILi1ELi4ELi3EEES19_NSU_INSB_IJS1A_S1W_EEENSB_IJS1W_SE_EEEEEEENSA_39AutoVectorizingCopyWithAssumedAlignmentILi128EEENSA_21SM90_TMA_STORE_IM2COLES2H_S2J_S2J_EEEvvEEEEvNT_6ParamsE)
        /*0038*/ 	.word	0x00000008


	//----- nvinfo : EIATTR_MIN_STACK_SIZE
	.align		4
.L_27:
        /*003c*/ 	.byte	0x04, 0x12
        /*003e*/ 	.short	(.L_29 - .L_28)
	.align		4
.L_28:
        /*0040*/ 	.word	index@(_ZN7cutlass13device_kernelINS_4conv6kernel13ConvUniversalINS1_16ConvProblemShapeILNS1_8OperatorE1ELi2EEENS1_10collective14CollectiveConvINS1_47MainloopSm100TmaUmmaWarpSpecializedImplicitGemmILS5_1ELi26ELi2ELi1ELi2EN4cute5tupleIJNSA_1CILi2EEENSC_ILi1EEESE_EEEEENSB_IJNSC_ILi128EEESH_NSB_IJNSC_ILi32EEEEEEEEENS_6half_tESL_NSA_8TiledMMAINSA_8MMA_AtomIJNSA_26SM100_MMA_F16BF16_2x1SM_SSISL_SL_fLi128ELi128ELNSA_4UMMA5MajorE0ELSQ_1ELNSP_7ScaleInE0ELSR_0EEEEEENSA_6LayoutINSB_IJSE_SE_SE_EEENSB_IJNSC_ILi0EEESW_SW_EEEEENSB_IJNSA_10UnderscoreESZ_SZ_EEEEENS7_6detail27Sm100ImplicitGemmTileTraitsINSA_25SM100_TMA_2SM_LOAD_IM2COLENSA_14ComposedLayoutINSA_7SwizzleILi2ELi4ELi3EEENSA_18smem_ptr_flag_bitsILi16EEENSU_INSB_IJNSC_ILi8EEESI_EEENSB_IJSI_SE_EEEEEEEvEENS13_INSA_18SM100_TMA_2SM_LOADENS15_INS16_ILi3ELi4ELi3EEES19_NSU_INSB_IJNSC_ILi64EEES1A_EEENSB_IJSE_S1I_EEEEEEEvEEEENS_8epilogue10collective18CollectiveEpilogueINS1P_23Sm100TmaWarpSpecializedILi4ELi2ELi16ELb1ELb0EEEJNSB_IJS1I_SH_SJ_EEENSB_IJNSU_IS1I_SE_EENSU_INSB_IJNSC_ILi16EEESD_EEES1K_EEEEESL_NSB_IJNSB_IJlllEEESE_SW_EEESL_S21_NS1P_6fusion15FusionCallbacksIS1T_NS22_17LinearCombinationISL_fSL_fLNS_15FloatRoundStyleE2EEES1U_S1Z_JEEENSA_5SM1004TMEM4LOAD26SM100_TMEM_LOAD_32dp32b16xENSA_20SM90_TMA_LOAD_IM2COLENS15_INS16_ILi1ELi4ELi3EEES19_NSU_INSB_IJS1A_S1W_EEENSB_IJS1W_SE_EEEEEEENSA_39AutoVectorizingCopyWithAssumedAlignmentILi128EEENSA_21SM90_TMA_STORE_IM2COLES2H_S2J_S2J_EEEvvEEEEvNT_6ParamsE)
        /*0044*/ 	.word	0x00000008
.L_29:


//--------------------- .nv.compat                --------------------------
	.section	.nv.compat,"",@"SHT_CUDA_COMPAT_INFO"
	.align	4
        /*0000*/ 	.byte	0x02, 0x09, 0x01, 0x00, 0x02, 0x02, 0x02, 0x00, 0x02, 0x05, 0x05, 0x00, 0x03, 0x07, 0x01, 0x01
        /*0010*/ 	.byte	0x02, 0x03, 0x01, 0x00, 0x02, 0x06, 0x01, 0x00, 0x04, 0x0b, 0x08, 0x00, 0x09, 0x00, 0x00, 0x00
        /*0020*/ 	.byte	0x00, 0x00, 0x00, 0x00


//--------------------- .nv.info._ZN7cutlass13device_kernelINS_4conv6kernel13ConvUniversalINS1_16ConvProblemShapeILNS1_8OperatorE1ELi2EEENS1_10collective14CollectiveConvINS1_47MainloopSm100TmaUmmaWarpSpecializedImplicitGemmILS5_1ELi26ELi2ELi1ELi2EN4cute5tupleIJNSA_1CILi2EEENSC_ILi1EEESE_EEEEENSB_IJNSC_ILi128EEESH_NSB_IJNSC_ILi32EEEEEEEEENS_6half_tESL_NSA_8TiledMMAINSA_8MMA_AtomIJNSA_26SM100_MMA_F16BF16_2x1SM_SSISL_SL_fLi128ELi128ELNSA_4UMMA5MajorE0ELSQ_1ELNSP_7ScaleInE0ELSR_0EEEEEENSA_6LayoutINSB_IJSE_SE_SE_EEENSB_IJNSC_ILi0EEESW_SW_EEEEENSB_IJNSA_10UnderscoreESZ_SZ_EEEEENS7_6detail27Sm100ImplicitGemmTileTraitsINSA_25SM100_TMA_2SM_LOAD_IM2COLENSA_14ComposedLayoutINSA_7SwizzleILi2ELi4ELi3EEENSA_18smem_ptr_flag_bitsILi16EEENSU_INSB_IJNSC_ILi8EEESI_EEENSB_IJSI_SE_EEEEEEEvEENS13_INSA_18SM100_TMA_2SM_LOADENS15_INS16_ILi3ELi4ELi3EEES19_NSU_INSB_IJNSC_ILi64EEES1A_EEENSB_IJSE_S1I_EEEEEEEvEEEENS_8epilogue10collective18CollectiveEpilogueINS1P_23Sm100TmaWarpSpecializedILi4ELi2ELi16ELb1ELb0EEEJNSB_IJS1I_SH_SJ_EEENSB_IJNSU_IS1I_SE_EENSU_INSB_IJNSC_ILi16EEESD_EEES1K_EEEEESL_NSB_IJNSB_IJlllEEESE_SW_EEESL_S21_NS1P_6fusion15FusionCallbacksIS1T_NS22_17LinearCombinationISL_fSL_fLNS_15FloatRoundStyleE2EEES1U_S1Z_JEEENSA_5SM1004TMEM4LOAD26SM100_TMEM_LOAD_32dp32b16xENSA_20SM90_TMA_LOAD_IM2COLENS15_INS16_ILi1ELi4ELi3EEES19_NSU_INSB_IJS1A_S1W_EEENSB_IJS1W_SE_EEEEEEENSA_39AutoVectorizingCopyWithAssumedAlignmentILi128EEENSA_21SM90_TMA_STORE_IM2COLES2H_S2J_S2J_EEEvvEEEEvNT_6ParamsE --------------------------
	.section	.nv.info._ZN7cutlass13device_kernelINS_4conv6kernel13ConvUniversalINS1_16ConvProblemShapeILNS1_8OperatorE1ELi2EEENS1_10collective14CollectiveConvINS1_47MainloopSm100TmaUmmaWarpSpecializedImplicitGemmILS5_1ELi26ELi2ELi1ELi2EN4cute5tupleIJNSA_1CILi2EEENSC_ILi1EEESE_EEEEENSB_IJNSC_ILi128EEESH_NSB_IJNSC_ILi32EEEEEEEEENS_6half_tESL_NSA_8TiledMMAINSA_8MMA_AtomIJNSA_26SM100_MMA_F16BF16_2x1SM_SSISL_SL_fLi128ELi128ELNSA_4UMMA5MajorE0ELSQ_1ELNSP_7ScaleInE0ELSR_0EEEEEENSA_6LayoutINSB_IJSE_SE_SE_EEENSB_IJNSC_ILi0EEESW_SW_EEEEENSB_IJNSA_10UnderscoreESZ_SZ_EEEEENS7_6detail27Sm100ImplicitGemmTileTraitsINSA_25SM100_TMA_2SM_LOAD_IM2COLENSA_14ComposedLayoutINSA_7SwizzleILi2ELi4ELi3EEENSA_18smem_ptr_flag_bitsILi16EEENSU_INSB_IJNSC_ILi8EEESI_EEENSB_IJSI_SE_EEEEEEEvEENS13_INSA_18SM100_TMA_2SM_LOADENS15_INS16_ILi3ELi4ELi3EEES19_NSU_INSB_IJNSC_ILi64EEES1A_EEENSB_IJSE_S1I_EEEEEEEvEEEENS_8epilogue10collective18CollectiveEpilogueINS1P_23Sm100TmaWarpSpecializedILi4ELi2ELi16ELb1ELb0EEEJNSB_IJS1I_SH_SJ_EEENSB_IJNSU_IS1I_SE_EENSU_INSB_IJNSC_ILi16EEESD_EEES1K_EEEEESL_NSB_IJNSB_IJlllEEESE_SW_EEESL_S21_NS1P_6fusion15FusionCallbacksIS1T_NS22_17LinearCombinationISL_fSL_fLNS_15FloatRoundStyleE2EEES1U_S1Z_JEEENSA_5SM1004TMEM4LOAD26SM100_TMEM_LOAD_32dp32b16xENSA_20SM90_TMA_LOAD_IM2COLENS15_INS16_ILi1ELi4ELi3EEES19_NSU_INSB_IJS1A_S1W_EEENSB_IJS1W_SE_EEEEEEENSA_39AutoVectorizingCopyWithAssumedAlignmentILi128EEENSA_21SM90_TMA_STORE_IM2COLES2H_S2J_S2J_EEEvvEEEEvNT_6ParamsE,"",@"SHT_CUDA_INFO"
	.sectionflags	@""
	.align	4


	//----- nvinfo : EIATTR_CUDA_API_VERSION
	.align		4
        /*0000*/ 	.byte	0x04, 0x37
        /*0002*/ 	.short	(.L_31 - .L_30)
.L_30:
        /*0004*/ 	.word	0x00000082


	//----- nvinfo : EIATTR_KPARAM_INFO
	.align		4
.L_31:
        /*0008*/ 	.byte	0x04, 0x17
        /*000a*/ 	.short	(.L_33 - .L_32)
.L_32:
        /*000c*/ 	.word	0x00000000
        /*0010*/ 	.short	0x0000
        /*0012*/ 	.short	0x0000
        /*0014*/ 	.byte	0x00, 0xf0, 0x01, 0x20


	//----- nvinfo : EIATTR_AT_ENTRY_FRAGMENTS
	.align		4
.L_33:
        /*0018*/ 	.byte	0x04, 0x4f
        /*001a*/ 	.short	(.L_35 - .L_34)


	//   ....[0]....
.L_34:
        /*001c*/ 	.word	0x00000007


	//----- nvinfo : EIATTR_RESERVED_SMEM_USED
	.align		4
.L_35:
        /*0020*/ 	.byte	0x01, 0x41
	.zero		2


	//----- nvinfo : EIATTR_SPARSE_MMA_MASK
	.align		4
        /*0024*/ 	.byte	0x03, 0x50
        /*0026*/ 	.short	0x0000


	//----- nvinfo : EIATTR_TCGEN05_2CTA_USED
	.align		4
        /*0028*/ 	.byte	0x01, 0x52
	.zero		2


	//----- nvinfo : EIATTR_MAXREG_COUNT
	.align		4
        /*002c*/ 	.byte	0x03, 0x1b
        /*002e*/ 	.short	0x00ff


	//----- nvinfo : EIATTR_NUM_BARRIERS
	.align		4
        /*0030*/ 	.byte	0x02, 0x4c
        /*0032*/ 	.byte	0x07
	.zero		1


	//----- nvinfo : EIATTR_EXTERNS
	.align		4
        /*0034*/ 	.byte	0x04, 0x0f
        /*0036*/ 	.short	(.L_37 - .L_36)


	//   ....[0]....
	.align		4
.L_36:
        /*0038*/ 	.word	index@(__assertfail)


	//----- nvinfo : EIATTR_MERCURY_ISA_VERSION
	.align		4
.L_37:
        /*003c*/ 	.byte	0x03, 0x5f
        /*003e*/ 	.short	0x0101


	//----- nvinfo : EIATTR_INT_WARP_WIDE_INSTR_OFFSETS
	.align		4
        /*0040*/ 	.byte	0x04, 0x31
        /*0042*/ 	.short	(.L_39 - .L_38)


	//   ....[0]....
.L_38:
        /*0044*/ 	.word	0x00000f40


	//   ....[1]....
        /*0048*/ 	.word	0x00000ff0


	//   ....[2]....
        /*004c*/ 	.word	0x00005110


	//   ....[3]....
        /*0050*/ 	.word	0x00005130


	//   ....[4]....
        /*0054*/ 	.word	0x00005160


	//   ....[5]....
        /*0058*/ 	.word	0x00005e20


	//   ....[6]....
        /*005c*/ 	.word	0x00005ee0


	//   ....[7]....
        /*0060*/ 	.word	0x00005f70


	//   ....[8]....
        /*0064*/ 	.word	0x00005fe0


	//   ....[9]....
        /*0068*/ 	.word	0x000060b0


	//   ....[10]....
        /*006c*/ 	.word	0x00006170


	//   ....[11]....
        /*0070*/ 	.word	0x000061e0


	//   ....[12]....
        /*0074*/ 	.word	0x000062d0


	//   ....[13]....
        /*0078*/ 	.word	0x00006390


	//   ....[14]....
        /*007c*/ 	.word	0x00006480


	//   ....[15]....
        /*0080*/ 	.word	0x000065a0


	//   ....[16]....
        /*0084*/ 	.word	0x000065e0


	//----- nvinfo : EIATTR_COOP_GROUP_MASK_REGIDS
	.align		4
.L_39:
        /*0088*/ 	.byte	0x04, 0x29
        /*008a*/ 	.short	(.L_41 - .L_40)


	//   ....[0]....
.L_40:
        /*008c*/ 	.word	0xffffffff


	//   ....[1]....
        /*0090*/ 	.word	0xffffffff


	//   ....[2]....
        /*0094*/ 	.word	0xffffffff


	//   ....[3]....
        /*0098*/ 	.word	0xffffffff


	//   ....[4]....
        /*009c*/ 	.word	0xffffffff


	//   ....[5]....
        /*00a0*/ 	.word	0xffffffff


	//   ....[6]....
        /*00a4*/ 	.word	0xffffffff


	//   ....[7]....
        /*00a8*/ 	.word	0xffffffff


	//   ....[8]....
        /*00ac*/ 	.word	0xffffffff


	//   ....[9]....
        /*00b0*/ 	.word	0xffffffff


	//   ....[10]....
        /*00b4*/ 	.word	0xffffffff


	//   ....[11]....
        /*00b8*/ 	.word	0xffffffff


	//   ....[12]....
        /*00bc*/ 	.word	0xffffffff


	//----- nvinfo : EIATTR_COOP_GROUP_INSTR_OFFSETS
	.align		4
.L_41:
        /*00c0*/ 	.byte	0x04, 0x28
        /*00c2*/ 	.short	(.L_43 - .L_42)


	//   ....[0]....
.L_42:
        /*00c4*/ 	.word	0x000000d0


	//   ....[1]....
        /*00c8*/ 	.word	0x00000540


	//   ....[2]....
        /*00cc*/ 	.word	0x000009d0


	//   ....[3]....
        /*00d0*/ 	.word	0x00000b70


	//   ....[4]....
        /*00d4*/ 	.word	0x00000c70


	//   ....[5]....
        /*00d8*/ 	.word	0x00000dc0


	//   ....[6]....
        /*00dc*/ 	.word	0x00001060


	//   ....[7]....
        /*00e0*/ 	.word	0x000026e0


	//   ....[8]....
        /*00e4*/ 	.word	0x000040f0


	//   ....[9]....
        /*00e8*/ 	.word	0x000045c0


	//   ....[10]....
        /*00ec*/ 	.word	0x000045f0


	//   ....[11]....
        /*00f0*/ 	.word	0x00005020


	//   ....[12]....
        /*00f4*/ 	.word	0x00005230


	//----- nvinfo : EIATTR_VRC_CTA_INIT_COUNT
	.align		4
.L_43:
        /*00f8*/ 	.byte	0x02, 0x4a
        /*00fa*/ 	.byte	0x80
	.zero		1


	//----- nvinfo : EIATTR_SYSCALL_OFFSETS
	.align		4
        /*00fc*/ 	.byte	0x04, 0x46
        /*00fe*/ 	.short	(.L_45 - .L_44)


	//   ....[0]....
.L_44:
        /*0100*/ 	.word	0x000071c0


	//   ....[1]....
        /*0104*/ 	.word	0x000072b0


	//   ....[2]....
        /*0108*/ 	.word	0x00007ba0


	//   ....[3]....
        /*010c*/ 	.word	0x00008500


	//   ....[4]....
        /*0110*/ 	.word	0x00008dd0


	//   ....[5]....
        /*0114*/ 	.word	0x00009690


	//----- nvinfo : EIATTR_MBARRIER_INSTR_OFFSETS
	.align		4
.L_45:
        /*0118*/ 	.byte	0x04, 0x39
        /*011a*/ 	.short	(.L_47 - .L_46)


	//   ....[0]....
.L_46:
        /*011c*/ 	.word	0x00000670
        /*0120*/ 	.word	0x000000ff
        /*0124*/ 	.word	0x00000000
        /*0128*/ 	.short	0x0100
        /*012a*/ 	.byte	0x04
	.zero		1


	//   ....[1]....
        /*012c*/ 	.word	0x00000680
        /*0130*/ 	.word	0x000000ff
        /*0134*/ 	.word	0x000000d0
        /*0138*/ 	.short	0x0100
        /*013a*/ 	.byte	0x04
	.zero		1


	//   ....[2]....
        /*013c*/ 	.word	0x00000690
        /*0140*/ 	.word	0x000000ff
        /*0144*/ 	.word	0x00000008
        /*0148*/ 	.short	0x0100
        /*014a*/ 	.byte	0x04
	.zero		1


	//   ....[3]....
        /*014c*/ 	.word	0x000006a0
        /*0150*/ 	.word	0x000000ff
        /*0154*/ 	.word	0x000000d8
        /*0158*/ 	.short	0x0100
        /*015a*/ 	.byte	0x04
	.zero		1


	//   ....[4]....
        /*015c*/ 	.word	0x000006b0
        /*0160*/ 	.word	0x000000ff
        /*0164*/ 	.word	0x00000010
        /*0168*/ 	.short	0x0100
        /*016a*/ 	.byte	0x04
	.zero		1


	//   ....[5]....
        /*016c*/ 	.word	0x000006c0
        /*0170*/ 	.word	0x000000ff
        /*0174*/ 	.word	0x000000e0
        /*0178*/ 	.short	0x0100
        /*017a*/ 	.byte	0x04
	.zero		1


	//   ....[6]....
        /*017c*/ 	.word	0x000006d0
        /*0180*/ 	.word	0x000000ff
        /*0184*/ 	.word	0x00000018
        /*0188*/ 	.short	0x0100
        /*018a*/ 	.byte	0x04
	.zero		1


	//   ....[7]....
        /*018c*/ 	.word	0x000006e0
        /*0190*/ 	.word	0x000000ff
        /*0194*/ 	.word	0x000000e8
        /*0198*/ 	.short	0x0100
        /*019a*/ 	.byte	0x04
	.zero		1


	//   ....[8]....
        /*019c*/ 	.word	0x000006f0
        /*01a0*/ 	.word	0x000000ff
        /*01a4*/ 	.word	0x00000020
        /*01a8*/ 	.short	0x0100
        /*01aa*/ 	.byte	0x04
	.zero		1


	//   ....[9]....
        /*01ac*/ 	.word	0x00000700
        /*01b0*/ 	.word	0x000000ff
        /*01b4*/ 	.word	0x000000f0
        /*01b8*/ 	.short	0x0100
        /*01ba*/ 	.byte	0x04
	.zero		1


	//   ....[10]....
        /*01bc*/ 	.word	0x00000710
        /*01c0*/ 	.word	0x000000ff
        /*01c4*/ 	.word	0x00000028
        /*01c8*/ 	.short	0x0100
        /*01ca*/ 	.byte	0x04
	.zero		1


	//   ....[11]....
        /*01cc*/ 	.word	0x00000720
        /*01d0*/ 	.word	0x000000ff
        /*01d4*/ 	.word	0x000000f8
        /*01d8*/ 	.short	0x0100
        /*01da*/ 	.byte	0x04
	.zero		1


	//   ....[12]....
        /*01dc*/ 	.word	0x00000730
        /*01e0*/ 	.word	0x000000ff
        /*01e4*/ 	.word	0x00000030
        /*01e8*/ 	.short	0x0100
        /*01ea*/ 	.byte	0x04
	.zero		1


	//   ....[13]....
        /*01ec*/ 	.word	0x00000740
        /*01f0*/ 	.word	0x000000ff
        /*01f4*/ 	.word	0x00000100
        /*01f8*/ 	.short	0x0100
        /*01fa*/ 	.byte	0x04
	.zero		1


	//   ....[14]....
        /*01fc*/ 	.word	0x00000750
        /*0200*/ 	.word	0x000000ff
        /*0204*/ 	.word	0x00000038
        /*0208*/ 	.short	0x0100
        /*020a*/ 	.byte	0x04
	.zero		1


	//   ....[15]....
        /*020c*/ 	.word	0x00000760
        /*0210*/ 	.word	0x000000ff
        /*0214*/ 	.word	0x00000108
        /*0218*/ 	.short	0x0100
        /*021a*/ 	.byte	0x04
	.zero		1


	//   ....[16]....
        /*021c*/ 	.word	0x00000770
        /*0220*/ 	.word	0x000000ff
        /*0224*/ 	.word	0x00000040
        /*0228*/ 	.short	0x0100
        /*022a*/ 	.byte	0x04
	.zero		1


	//   ....[17]....
        /*022c*/ 	.word	0x00000780
        /*0230*/ 	.word	0x000000ff
        /*0234*/ 	.word	0x00000110
        /*0238*/ 	.short	0x0100
        /*023a*/ 	.byte	0x04
	.zero		1


	//   ....[18]....
        /*023c*/ 	.word	0x00000790
        /*0240*/ 	.word	0x000000ff
        /*0244*/ 	.word	0x00000048
        /*0248*/ 	.short	0x0100
        /*024a*/ 	.byte	0x04
	.zero		1


	//   ....[19]....
        /*024c*/ 	.word	0x000007a0
        /*0250*/ 	.word	0x000000ff
        /*0254*/ 	.word	0x00000118
        /*0258*/ 	.short	0x0100
        /*025a*/ 	.byte	0x04
	.zero		1


	//   ....[20]....
        /*025c*/ 	.word	0x000007b0
        /*0260*/ 	.word	0x000000ff
        /*0264*/ 	.word	0x00000050
        /*0268*/ 	.short	0x0100
        /*026a*/ 	.byte	0x04
	.zero		1


	//   ....[21]....
        /*026c*/ 	.word	0x000007c0
        /*0270*/ 	.word	0x000000ff
        /*0274*/ 	.word	0x00000120
        /*0278*/ 	.short	0x0100
        /*027a*/ 	.byte	0x04
	.zero		1


	//   ....[22]....
        /*027c*/ 	.word	0x000007d0
        /*0280*/ 	.word	0x000000ff
        /*0284*/ 	.word	0x00000058
        /*0288*/ 	.short	0x0100
        /*028a*/ 	.byte	0x04
	.zero		1


	//   ....[23]....
        /*028c*/ 	.word	0x000007e0
        /*0290*/ 	.word	0x000000ff
        /*0294*/ 	.word	0x00000128
        /*0298*/ 	.short	0x0100
        /*029a*/ 	.byte	0x04
	.zero		1


	//   ....[24]....
        /*029c*/ 	.word	0x000007f0
        /*02a0*/ 	.word	0x000000ff
        /*02a4*/ 	.word	0x00000060
        /*02a8*/ 	.short	0x0100
        /*02aa*/ 	.byte	0x04
	.zero		1


	//   ....[25]....
        /*02ac*/ 	.word	0x00000800
        /*02b0*/ 	.word	0x000000ff
        /*02b4*/ 	.word	0x00000130
        /*02b8*/ 	.short	0x0100
        /*02ba*/ 	.byte	0x04
	.zero		1


	//   ....[26]....
        /*02bc*/ 	.word	0x00000810
        /*02c0*/ 	.word	0x000000ff
        /*02c4*/ 	.word	0x00000068
        /*02c8*/ 	.short	0x0100
        /*02ca*/ 	.byte	0x04
	.zero		1


	//   ....[27]....
        /*02cc*/ 	.word	0x00000820
        /*02d0*/ 	.word	0x000000ff
        /*02d4*/ 	.word	0x00000138
        /*02d8*/ 	.short	0x0100
        /*02da*/ 	.byte	0x04
	.zero		1


	//   ....[28]....
        /*02dc*/ 	.word	0x00000830
        /*02e0*/ 	.word	0x000000ff
        /*02e4*/ 	.word	0x00000070
        /*02e8*/ 	.short	0x0100
        /*02ea*/ 	.byte	0x04
	.zero		1


	//   ....[29]....
        /*02ec*/ 	.word	0x00000840
        /*02f0*/ 	.word	0x000000ff
        /*02f4*/ 	.word	0x00000140
        /*02f8*/ 	.short	0x0100
        /*02fa*/ 	.byte	0x04
	.zero		1


	//   ....[30]....
        /*02fc*/ 	.word	0x00000850
        /*0300*/ 	.word	0x000000ff
        /*0304*/ 	.word	0x00000078
        /*0308*/ 	.short	0x0100
        /*030a*/ 	.byte	0x04
	.zero		1


	//   ....[31]....
        /*030c*/ 	.word	0x00000860
        /*0310*/ 	.word	0x000000ff
        /*0314*/ 	.word	0x00000148
        /*0318*/ 	.short	0x0100
        /*031a*/ 	.byte	0x04
	.zero		1


	//   ....[32]....
        /*031c*/ 	.word	0x00000870
        /*0320*/ 	.word	0x000000ff
        /*0324*/ 	.word	0x00000080
        /*0328*/ 	.short	0x0100
        /*032a*/ 	.byte	0x04
	.zero		1


	//   ....[33]....
        /*032c*/ 	.word	0x00000880
        /*0330*/ 	.word	0x000000ff
        /*0334*/ 	.word	0x00000150
        /*0338*/ 	.short	0x0100
        /*033a*/ 	.byte	0x04
	.zero		1


	//   ....[34]....
        /*033c*/ 	.word	0x00000890
        /*0340*/ 	.word	0x000000ff
        /*0344*/ 	.word	0x00000088
        /*0348*/ 	.short	0x0100
        /*034a*/ 	.byte	0x04
	.zero		1


	//   ....[35]....
        /*034c*/ 	.word	0x000008a0
        /*0350*/ 	.word	0x000000ff
        /*0354*/ 	.word	0x00000158
        /*0358*/ 	.short	0x0100
        /*035a*/ 	.byte	0x04
	.zero		1


	//   ....[36]....
        /*035c*/ 	.word	0x000008b0
        /*0360*/ 	.word	0x000000ff
        /*0364*/ 	.word	0x00000090
        /*0368*/ 	.short	0x0100
        /*036a*/ 	.byte	0x04
	.zero		1


	//   ....[37]....
        /*036c*/ 	.word	0x000008c0
        /*0370*/ 	.word	0x000000ff
        /*0374*/ 	.word	0x00000160
        /*0378*/ 	.short	0x0100
        /*037a*/ 	.byte	0x04
	.zero		1


	//   ....[38]....
        /*037c*/ 	.word	0x000008d0
        /*0380*/ 	.word	0x000000ff
        /*0384*/ 	.word	0x00000098
        /*0388*/ 	.short	0x0100
        /*038a*/ 	.byte	0x04
	.zero		1


	//   ....[39]....
        /*038c*/ 	.word	0x000008e0
        /*0390*/ 	.word	0x000000ff
        /*0394*/ 	.word	0x00000168
        /*0398*/ 	.short	0x0100
        /*039a*/ 	.byte	0x04
	.zero		1


	//   ....[40]....
        /*039c*/ 	.word	0x000008f0
        /*03a0*/ 	.word	0x000000ff
        /*03a4*/ 	.word	0x000000a0
        /*03a8*/ 	.short	0x0100
        /*03aa*/ 	.byte	0x04
	.zero		1


	//   ....[41]....
        /*03ac*/ 	.word	0x00000900
        /*03b0*/ 	.word	0x000000ff
        /*03b4*/ 	.word	0x00000170
        /*03b8*/ 	.short	0x0100
        /*03ba*/ 	.byte	0x04
	.zero		1


	//   ....[42]....
        /*03bc*/ 	.word	0x00000910
        /*03c0*/ 	.word	0x000000ff
        /*03c4*/ 	.word	0x000000a8
        /*03c8*/ 	.short	0x0100
        /*03ca*/ 	.byte	0x04
	.zero		1


	//   ....[43]....
        /*03cc*/ 	.word	0x00000920
        /*03d0*/ 	.word	0x000000ff
        /*03d4*/ 	.word	0x00000178
        /*03d8*/ 	.short	0x0100
        /*03da*/ 	.byte	0x04
	.zero		1


	//   ....[44]....
        /*03dc*/ 	.word	0x00000930
        /*03e0*/ 	.word	0x000000ff
        /*03e4*/ 	.word	0x000000b0
        /*03e8*/ 	.short	0x0100
        /*03ea*/ 	.byte	0x04
	.zero		1


	//   ....[45]....
        /*03ec*/ 	.word	0x00000940
        /*03f0*/ 	.word	0x000000ff
        /*03f4*/ 	.word	0x00000180
        /*03f8*/ 	.short	0x0100
        /*03fa*/ 	.byte	0x04
	.zero		1


	//   ....[46]....
        /*03fc*/ 	.word	0x00000950
        /*0400*/ 	.word	0x000000ff
        /*0404*/ 	.word	0x000000b8
        /*0408*/ 	.short	0x0100
        /*040a*/ 	.byte	0x04
	.zero		1


	//   ....[47]....
        /*040c*/ 	.word	0x00000960
        /*0410*/ 	.word	0x000000ff
        /*0414*/ 	.word	0x00000188
        /*0418*/ 	.short	0x0100
        /*041a*/ 	.byte	0x04
	.zero		1


	//   ....[48]....
        /*041c*/ 	.word	0x00000970
        /*0420*/ 	.word	0x000000ff
        /*0424*/ 	.word	0x000000c0
        /*0428*/ 	.short	0x0100
        /*042a*/ 	.byte	0x04
	.zero		1


	//   ....[49]....
        /*042c*/ 	.word	0x00000980
        /*0430*/ 	.word	0x000000ff
        /*0434*/ 	.word	0x00000190
        /*0438*/ 	.short	0x0100
        /*043a*/ 	.byte	0x04
	.zero		1


	//   ....[50]....
        /*043c*/ 	.word	0x00000990
        /*0440*/ 	.word	0x000000ff
        /*0444*/ 	.word	0x000000c8
        /*0448*/ 	.short	0x0100
        /*044a*/ 	.byte	0x04
	.zero		1


	//   ....[51]....
        /*044c*/ 	.word	0x000009a0
        /*0450*/ 	.word	0x000000ff
        /*0454*/ 	.word	0x00000198
        /*0458*/ 	.short	0x0100
        /*045a*/ 	.byte	0x04
	.zero		1


	//   ....[52]....
        /*045c*/ 	.word	0x00000ae0
        /*0460*/ 	.word	0x000000ff
        /*0464*/ 	.word	0x000001a0
        /*0468*/ 	.short	0x0100
        /*046a*/ 	.byte	0x04
	.zero		1


	//   ....[53]....
        /*046c*/ 	.word	0x00000af0
        /*0470*/ 	.word	0x000000ff
        /*0474*/ 	.word	0x000001c0
        /*0478*/ 	.short	0x0100
        /*047a*/ 	.byte	0x04
	.zero		1


	//   ....[54]....
        /*047c*/ 	.word	0x00000b00
        /*0480*/ 	.word	0x000000ff
        /*0484*/ 	.word	0x000001a8
        /*0488*/ 	.short	0x0100
        /*048a*/ 	.byte	0x04
	.zero		1


	//   ....[55]....
        /*048c*/ 	.word	0x00000b10
        /*0490*/ 	.word	0x000000ff
        /*0494*/ 	.word	0x000001c8
        /*0498*/ 	.short	0x0100
        /*049a*/ 	.byte	0x04
	.zero		1


	//   ....[56]....
        /*049c*/ 	.word	0x00000b20
        /*04a0*/ 	.word	0x000000ff
        /*04a4*/ 	.word	0x000001b0
        /*04a8*/ 	.short	0x0100
        /*04aa*/ 	.byte	0x04
	.zero		1


	//   ....[57]....
        /*04ac*/ 	.word	0x00000b30
        /*04b0*/ 	.word	0x000000ff
        /*04b4*/ 	.word	0x000001d0
        /*04b8*/ 	.short	0x0100
        /*04ba*/ 	.byte	0x04
	.zero		1


	//   ....[58]....
        /*04bc*/ 	.word	0x00000b40
        /*04c0*/ 	.word	0x000000ff
        /*04c4*/ 	.word	0x000001b8
        /*04c8*/ 	.short	0x0100
        /*04ca*/ 	.byte	0x04
	.zero		1


	//   ....[59]....
        /*04cc*/ 	.word	0x00000b50
        /*04d0*/ 	.word	0x000000ff
        /*04d4*/ 	.word	0x000001d8
        /*04d8*/ 	.short	0x0100
        /*04da*/ 	.byte	0x04
	.zero		1


	//   ....[60]....
        /*04dc*/ 	.word	0x00000c40
        /*04e0*/ 	.word	0x000000ff
        /*04e4*/ 	.word	0x000001e0
        /*04e8*/ 	.short	0x0100
        /*04ea*/ 	.byte	0x04
	.zero		1


	//   ....[61]....
        /*04ec*/ 	.word	0x00000c50
        /*04f0*/ 	.word	0x000000ff
        /*04f4*/ 	.word	0x000001e8
        /*04f8*/ 	.short	0x0100
        /*04fa*/ 	.byte	0x04
	.zero		1


	//   ....[62]....
        /*04fc*/ 	.word	0x00000d90
        /*0500*/ 	.word	0x000000ff
        /*0504*/ 	.word	0x000001f0
        /*0508*/ 	.short	0x0100
        /*050a*/ 	.byte	0x06
	.zero		1


	//   ....[63]....
        /*050c*/ 	.word	0x00000da0
        /*0510*/ 	.word	0x000000ff
        /*0514*/ 	.word	0x000001f8
        /*0518*/ 	.short	0x0100
        /*051a*/ 	.byte	0x06
	.zero		1


	//   ....[64]....
        /*051c*/ 	.word	0x00000ee0
        /*0520*/ 	.word	0x000000ff
        /*0524*/ 	.word	0x00000200
        /*0528*/ 	.short	0x0100
        /*052a*/ 	.byte	0x04
	.zero		1


	//   ....[65]....
        /*052c*/ 	.word	0x00000ef0
        /*0530*/ 	.word	0x000000ff
        /*0534*/ 	.word	0x00000210
        /*0538*/ 	.short	0x0100
        /*053a*/ 	.byte	0x04
	.zero		1


	//   ....[66]....
        /*053c*/ 	.word	0x00000f00
        /*0540*/ 	.word	0x000000ff
        /*0544*/ 	.word	0x00000208
        /*0548*/ 	.short	0x0100
        /*054a*/ 	.byte	0x04
	.zero		1


	//   ....[67]....
        /*054c*/ 	.word	0x00000f10
        /*0550*/ 	.word	0x000000ff
        /*0554*/ 	.word	0x00000218
        /*0558*/ 	.short	0x0100
        /*055a*/ 	.byte	0x04
	.zero		1


	//   ....[68]....
        /*055c*/ 	.word	0x00001010
        /*0560*/ 	.word	0x000000ff
        /*0564*/ 	.word	0x00000220
        /*0568*/ 	.short	0x0100
        /*056a*/ 	.byte	0x06
	.zero		1


	//   ....[69]....
        /*056c*/ 	.word	0x00001b40
        /*0570*/ 	.word	0x000000ff
        /*0574*/ 	.word	0x000000d0
        /*0578*/ 	.short	0x010a
        /*057a*/ 	.byte	0x04
	.zero		1


	//   ....[70]....
        /*057c*/ 	.word	0x00001db0
        /*0580*/ 	.word	0x000000ff
        /*0584*/ 	.word	0x000000d0
        /*0588*/ 	.short	0x010a
        /*058a*/ 	.byte	0x11
	.zero		1


	//   ....[71]....
        /*058c*/ 	.word	0x00001f60
        /*0590*/ 	.word	0x000000ff
        /*0594*/ 	.word	0x000000d0
        /*0598*/ 	.short	0x010a
        /*059a*/ 	.byte	0x07
	.zero		1


	//   ....[72]....
        /*059c*/ 	.word	0x00002120
        /*05a0*/ 	.word	0x000000ff
        /*05a4*/ 	.word	0x000001e8
        /*05a8*/ 	.short	0x0101
        /*05aa*/ 	.byte	0x1f
	.zero		1


	//   ....[73]....
        /*05ac*/ 	.word	0x00002150
        /*05b0*/ 	.word	0x000000ff
        /*05b4*/ 	.word	0x000000d0
        /*05b8*/ 	.short	0x010a
        /*05ba*/ 	.byte	0x04
	.zero		1


	//   ....[74]....
        /*05bc*/ 	.word	0x00002370
        /*05c0*/ 	.word	0x000000ff
        /*05c4*/ 	.word	0x000000d0
        /*05c8*/ 	.short	0x010a
        /*05ca*/ 	.byte	0x11
	.zero		1


	//   ....[75]....
        /*05cc*/ 	.word	0x00002520
        /*05d0*/ 	.word	0x000000ff
        /*05d4*/ 	.word	0x000000d0
        /*05d8*/ 	.short	0x010a
        /*05da*/ 	.byte	0x07
	.zero		1


	//   ....[76]....
        /*05dc*/ 	.word	0x000026f0
        /*05e0*/ 	.word	0x000000ff
        /*05e4*/ 	.word	0x000001f0
        /*05e8*/ 	.short	0x010a
        /*05ea*/ 	.byte	0x1f
	.zero		1


	//   ....[77]....
        /*05ec*/ 	.word	0x000027b0
        /*05f0*/ 	.word	0x000000ff
        /*05f4*/ 	.word	0x00000000
        /*05f8*/ 	.short	0x0101
        /*05fa*/ 	.byte	0x04
	.zero		1


	//   ....[78]....
        /*05fc*/ 	.word	0x00002db0
        /*0600*/ 	.word	0x000000ff
        /*0604*/ 	.word	0x00000000
        /*0608*/ 	.short	0x010a
        /*060a*/ 	.byte	0x04
	.zero		1


	//   ....[79]....
        /*060c*/ 	.word	0x00002e50
        /*0610*/ 	.word	0x000000ff
        /*0614*/ 	.word	0x00000000
        /*0618*/ 	.short	0x010a
        /*061a*/ 	.byte	0x05
	.zero		1


	//   ....[80]....
        /*061c*/ 	.word	0x00002ef0
        /*0620*/ 	.word	0x000000ff
        /*0624*/ 	.word	0x00000000
        /*0628*/ 	.short	0x010a
        /*062a*/ 	.byte	0x05
	.zero		1


	//   ....[81]....
        /*062c*/ 	.word	0x00002f90
        /*0630*/ 	.word	0x000000ff
        /*0634*/ 	.word	0x00000000
        /*0638*/ 	.short	0x010a
        /*063a*/ 	.byte	0x05
	.zero		1


	//   ....[82]....
        /*063c*/ 	.word	0x00003030
        /*0640*/ 	.word	0x000000ff
        /*0644*/ 	.word	0x00000000
        /*0648*/ 	.short	0x010a
        /*064a*/ 	.byte	0x05
	.zero		1


	//   ....[83]....
        /*064c*/ 	.word	0x000030d0
        /*0650*/ 	.word	0x000000ff
        /*0654*/ 	.word	0x00000000
        /*0658*/ 	.short	0x010a
        /*065a*/ 	.byte	0x05
	.zero		1


	//   ....[84]....
        /*065c*/ 	.word	0x00003170
        /*0660*/ 	.word	0x000000ff
        /*0664*/ 	.word	0x00000000
        /*0668*/ 	.short	0x010a
        /*066a*/ 	.byte	0x05
	.zero		1


	//   ....[85]....
        /*066c*/ 	.word	0x00003210
        /*0670*/ 	.word	0x000000ff
        /*0674*/ 	.word	0x00000000
        /*0678*/ 	.short	0x010a
        /*067a*/ 	.byte	0x05
	.zero		1


	//   ....[86]....
        /*067c*/ 	.word	0x000032b0
        /*0680*/ 	.word	0x000000ff
        /*0684*/ 	.word	0x00000000
        /*0688*/ 	.short	0x010a
        /*068a*/ 	.byte	0x05
	.zero		1


	//   ....[87]....
        /*068c*/ 	.word	0x00003350
        /*0690*/ 	.word	0x000000ff
        /*0694*/ 	.word	0x00000000
        /*0698*/ 	.short	0x010a
        /*069a*/ 	.byte	0x05
	.zero		1


	//   ....[88]....
        /*069c*/ 	.word	0x000033f0
        /*06a0*/ 	.word	0x000000ff
        /*06a4*/ 	.word	0x00000000
        /*06a8*/ 	.short	0x010a
        /*06aa*/ 	.byte	0x05
	.zero		1


	//   ....[89]....
        /*06ac*/ 	.word	0x00003490
        /*06b0*/ 	.word	0x000000ff
        /*06b4*/ 	.word	0x00000000
        /*06b8*/ 	.short	0x010a
        /*06ba*/ 	.byte	0x05
	.zero		1


	//   ....[90]....
        /*06bc*/ 	.word	0x00003530
        /*06c0*/ 	.word	0x000000ff
        /*06c4*/ 	.word	0x00000000
        /*06c8*/ 	.short	0x010a
        /*06ca*/ 	.byte	0x05
	.zero		1


	//   ....[91]....
        /*06cc*/ 	.word	0x000035d0
        /*06d0*/ 	.word	0x000000ff
        /*06d4*/ 	.word	0x00000000
        /*06d8*/ 	.short	0x010a
        /*06da*/ 	.byte	0x05
	.zero		1


	//   ....[92]....
        /*06dc*/ 	.word	0x00003670
        /*06e0*/ 	.word	0x000000ff
        /*06e4*/ 	.word	0x00000000
        /*06e8*/ 	.short	0x010a
        /*06ea*/ 	.byte	0x05
	.zero		1


	//   ....[93]....
        /*06ec*/ 	.word	0x00003710
        /*06f0*/ 	.word	0x000000ff
        /*06f4*/ 	.word	0x00000000
        /*06f8*/ 	.short	0x010a
        /*06fa*/ 	.byte	0x05
	.zero		1


	//   ....[94]....
        /*06fc*/ 	.word	0x000037b0
        /*0700*/ 	.word	0x000000ff
        /*0704*/ 	.word	0x00000000
        /*0708*/ 	.short	0x010a
        /*070a*/ 	.byte	0x05
	.zero		1


	//   ....[95]....
        /*070c*/ 	.word	0x00003850
        /*0710*/ 	.word	0x000000ff
        /*0714*/ 	.word	0x00000000
        /*0718*/ 	.short	0x010a
        /*071a*/ 	.byte	0x05
	.zero		1


	//   ....[96]....
        /*071c*/ 	.word	0x000038f0
        /*0720*/ 	.word	0x000000ff
        /*0724*/ 	.word	0x00000000
        /*0728*/ 	.short	0x010a
        /*072a*/ 	.byte	0x05
	.zero		1


	//   ....[97]....
        /*072c*/ 	.word	0x00003990
        /*0730*/ 	.word	0x000000ff
        /*0734*/ 	.word	0x00000000
        /*0738*/ 	.short	0x010a
        /*073a*/ 	.byte	0x05
	.zero		1


	//   ....[98]....
        /*073c*/ 	.word	0x00003a30
        /*0740*/ 	.word	0x000000ff
        /*0744*/ 	.word	0x00000000
        /*0748*/ 	.short	0x010a
        /*074a*/ 	.byte	0x05
	.zero		1


	//   ....[99]....
        /*074c*/ 	.word	0x00003ad0
        /*0750*/ 	.word	0x000000ff
        /*0754*/ 	.word	0x00000000
        /*0758*/ 	.short	0x010a
        /*075a*/ 	.byte	0x05
	.zero		1


	//   ....[100]....
        /*075c*/ 	.word	0x00003b70
        /*0760*/ 	.word	0x000000ff
        /*0764*/ 	.word	0x00000000
        /*0768*/ 	.short	0x010a
        /*076a*/ 	.byte	0x05
	.zero		1


	//   ....[101]....
        /*076c*/ 	.word	0x00003c10
        /*0770*/ 	.word	0x000000ff
        /*0774*/ 	.word	0x00000000
        /*0778*/ 	.short	0x010a
        /*077a*/ 	.byte	0x05
	.zero		1


	//   ....[102]....
        /*077c*/ 	.word	0x00003cb0
        /*0780*/ 	.word	0x000000ff
        /*0784*/ 	.word	0x00000000
        /*0788*/ 	.short	0x010a
        /*078a*/ 	.byte	0x05
	.zero		1


	//   ....[103]....
        /*078c*/ 	.word	0x00003d60
        /*0790*/ 	.word	0x00000000
        /*0794*/ 	.word	0x00000000
        /*0798*/ 	.short	0x010a
        /*079a*/ 	.byte	0xff
	.zero		1


	//   ....[104]....
        /*079c*/ 	.word	0x00003eb0
        /*07a0*/ 	.word	0x000000ff
        /*07a4*/ 	.word	0x000001f8
        /*07a8*/ 	.short	0x010a
        /*07aa*/ 	.byte	0x04
	.zero		1


	//   ....[105]....
        /*07ac*/ 	.word	0x00003f50
        /*07b0*/ 	.word	0x000000ff
        /*07b4*/ 	.word	0x000001f0
        /*07b8*/ 	.short	0x010a
        /*07ba*/ 	.byte	0x04
	.zero		1


	//   ....[106]....
        /*07bc*/ 	.word	0x00003ff0
        /*07c0*/ 	.word	0x000000ff
        /*07c4*/ 	.word	0x00000000
        /*07c8*/ 	.short	0x0101
        /*07ca*/ 	.byte	0x05
	.zero		1


	//   ....[107]....
        /*07cc*/ 	.word	0x00004030
        /*07d0*/ 	.word	0x000000ff
        /*07d4*/ 	.word	0x000001f8
        /*07d8*/ 	.short	0x0106
        /*07da*/ 	.byte	0x04
	.zero		1


	//   ....[108]....
        /*07dc*/ 	.word	0x00004070
        /*07e0*/ 	.word	0x00000000
        /*07e4*/ 	.word	0x000001f8
        /*07e8*/ 	.short	0x010a
        /*07ea*/ 	.byte	0xff
	.zero		1


	//   ....[109]....
        /*07ec*/ 	.word	0x000042c0
        /*07f0*/ 	.word	0x000000ff
        /*07f4*/ 	.word	0x00000008
        /*07f8*/ 	.short	0x010a
        /*07fa*/ 	.byte	0x05
	.zero		1


	//   ....[110]....
        /*07fc*/ 	.word	0x000042e0
        /*0800*/ 	.word	0x000000ff
        /*0804*/ 	.word	0x00000008
        /*0808*/ 	.short	0x010a
        /*080a*/ 	.byte	0x05
	.zero		1


	//   ....[111]....
        /*080c*/ 	.word	0x00004470
        /*0810*/ 	.word	0x000000ff
        /*0814*/ 	.word	0x00000008
        /*0818*/ 	.short	0x010a
        /*081a*/ 	.byte	0x05
	.zero		1


	//   ....[112]....
        /*081c*/ 	.word	0x00004490
        /*0820*/ 	.word	0x000000ff
        /*0824*/ 	.word	0x00000008
        /*0828*/ 	.short	0x010a
        /*082a*/ 	.byte	0x05
	.zero		1


	//   ....[113]....
        /*082c*/ 	.word	0x00004550
        /*0830*/ 	.word	0x000000ff
        /*0834*/ 	.word	0x00000000
        /*0838*/ 	.short	0x0101
        /*083a*/ 	.byte	0x04
	.zero		1


	//   ....[114]....
        /*083c*/ 	.word	0x00004890
        /*0840*/ 	.word	0x000000ff
        /*0844*/ 	.word	0x000001f0
        /*0848*/ 	.short	0x010a
        /*084a*/ 	.byte	0x11
	.zero		1


	//   ....[115]....
        /*084c*/ 	.word	0x00004930
        /*0850*/ 	.word	0x000000ff
        /*0854*/ 	.word	0x00000000
        /*0858*/ 	.short	0x0101
        /*085a*/ 	.byte	0x17
	.zero		1


	//   ....[116]....
        /*085c*/ 	.word	0x00004970
        /*0860*/ 	.word	0x000000ff
        /*0864*/ 	.word	0x00000210
        /*0868*/ 	.short	0x010a
        /*086a*/ 	.byte	0x16
	.zero		1


	//   ....[117]....
        /*086c*/ 	.word	0x00004a20
        /*0870*/ 	.word	0x000000ff
        /*0874*/ 	.word	0x00000000
        /*0878*/ 	.short	0x010a
        /*087a*/ 	.byte	0x04
	.zero		1


	//   ....[118]....
        /*087c*/ 	.word	0x00004a60
        /*0880*/ 	.word	0x000000ff
        /*0884*/ 	.word	0x00000000
        /*0888*/ 	.short	0x010a
        /*088a*/ 	.byte	0x0a
	.zero		1


	//   ....[119]....
        /*088c*/ 	.word	0x00004b80
        /*0890*/ 	.word	0x000000ff
        /*0894*/ 	.word	0x00000000
        /*0898*/ 	.short	0x010a
        /*089a*/ 	.byte	0x04
	.zero		1


	//   ....[120]....
        /*089c*/ 	.word	0x00004e20
        /*08a0*/ 	.word	0x000000ff
        /*08a4*/ 	.word	0x00000000
        /*08a8*/ 	.short	0x010a
        /*08aa*/ 	.byte	0x04
	.zero		1


	//   ....[121]....
        /*08ac*/ 	.word	0x00004ec0
        /*08b0*/ 	.word	0x00000000
        /*08b4*/ 	.word	0x00000000
        /*08b8*/ 	.short	0x010a
        /*08ba*/ 	.byte	0xff
	.zero		1


	//   ....[122]....
        /*08bc*/ 	.word	0x00004f00
        /*08c0*/ 	.word	0x00000000
        /*08c4*/ 	.word	0x00000000
        /*08c8*/ 	.short	0x010a
        /*08ca*/ 	.byte	0xff
	.zero		1


	//   ....[123]....
        /*08cc*/ 	.word	0x00004f70
        /*08d0*/ 	.word	0x000000ff
        /*08d4*/ 	.word	0x00000000
        /*08d8*/ 	.short	0x0101
        /*08da*/ 	.byte	0x04
	.zero		1


	//   ....[124]....
        /*08dc*/ 	.word	0x00004fb0
        /*08e0*/ 	.word	0x000000ff
        /*08e4*/ 	.word	0x00000220
        /*08e8*/ 	.short	0x010a
        /*08ea*/ 	.byte	0x11
	.zero		1


	//   ....[125]....
        /*08ec*/ 	.word	0x00005010
        /*08f0*/ 	.word	0x000000ff
        /*08f4*/ 	.word	0x00000000
        /*08f8*/ 	.short	0x0101
        /*08fa*/ 	.byte	0x04
	.zero		1


	//   ....[126]....
        /*08fc*/ 	.word	0x00005560
        /*0900*/ 	.word	0x000000ff
        /*0904*/ 	.word	0x000001f0
        /*0908*/ 	.short	0x010a
        /*090a*/ 	.byte	0x1f
	.zero		1


	//   ....[127]....
        /*090c*/ 	.word	0x00005600
        /*0910*/ 	.word	0x000000ff
        /*0914*/ 	.word	0x00000000
        /*0918*/ 	.short	0x0101
        /*091a*/ 	.byte	0x3c
	.zero		1


	//   ....[128]....
        /*091c*/ 	.word	0x00005b50
        /*0920*/ 	.word	0x000000ff
        /*0924*/ 	.word	0x000001e8
        /*0928*/ 	.short	0x010a
        /*092a*/ 	.byte	0x1f
	.zero		1


	//   ....[129]....
        /*092c*/ 	.word	0x00005cf0
        /*0930*/ 	.word	0x000000ff
        /*0934*/ 	.word	0x000001c0
        /*0938*/ 	.short	0x010a
        /*093a*/ 	.byte	0x1f
	.zero		1


	//   ....[130]....
        /*093c*/ 	.word	0x00005f90
        /*0940*/ 	.word	0x000000ff
        /*0944*/ 	.word	0x000001a0
        /*0948*/ 	.short	0x010b
        /*094a*/ 	.byte	0x1f
	.zero		1


	//   ....[131]....
        /*094c*/ 	.word	0x00005fa0
        /*0950*/ 	.word	0x000000ff
        /*0954*/ 	.word	0x00000000
        /*0958*/ 	.short	0x0101
        /*095a*/ 	.byte	0x40
	.zero		1


	//   ....[132]....
        /*095c*/ 	.word	0x00005fb0
        /*0960*/ 	.word	0x000000ff
        /*0964*/ 	.word	0x000001c8
        /*0968*/ 	.short	0x010a
        /*096a*/ 	.byte	0x1f
	.zero		1


	//   ....[133]....
        /*096c*/ 	.word	0x00006190
        /*0970*/ 	.word	0x000000ff
        /*0974*/ 	.word	0x000001a8
        /*0978*/ 	.short	0x010b
        /*097a*/ 	.byte	0x1f
	.zero		1


	//   ....[134]....
        /*097c*/ 	.word	0x000061a0
        /*0980*/ 	.word	0x000000ff
        /*0984*/ 	.word	0x00000000
        /*0988*/ 	.short	0x0101
        /*098a*/ 	.byte	0x3f
	.zero		1


	//   ....[135]....
        /*098c*/ 	.word	0x000061b0
        /*0990*/ 	.word	0x000000ff
        /*0994*/ 	.word	0x000001d0
        /*0998*/ 	.short	0x010a
        /*099a*/ 	.byte	0x1f
	.zero		1


	//   ....[136]....
        /*099c*/ 	.word	0x000063b0
        /*09a0*/ 	.word	0x000000ff
        /*09a4*/ 	.word	0x000001b0
        /*09a8*/ 	.short	0x010b
        /*09aa*/ 	.byte	0x1f
	.zero		1


	//   ....[137]....
        /*09ac*/ 	.word	0x000063c0
        /*09b0*/ 	.word	0x000000ff
        /*09b4*/ 	.word	0x00000000
        /*09b8*/ 	.short	0x0101
        /*09ba*/ 	.byte	0x3e
	.zero		1


	//   ....[138]....
        /*09bc*/ 	.word	0x000063d0
        /*09c0*/ 	.word	0x000000ff
        /*09c4*/ 	.word	0x000001d8
        /*09c8*/ 	.short	0x010a
        /*09ca*/ 	.byte	0x1f
	.zero		1


	//   ....[139]....
        /*09cc*/ 	.word	0x00006600
        /*09d0*/ 	.word	0x000000ff
        /*09d4*/ 	.word	0x000001b8
        /*09d8*/ 	.short	0x010b
        /*09da*/ 	.byte	0x1f
	.zero		1


	//   ....[140]....
        /*09dc*/ 	.word	0x00006610
        /*09e0*/ 	.word	0x000000ff
        /*09e4*/ 	.word	0x00000000
        /*09e8*/ 	.short	0x0101
        /*09ea*/ 	.byte	0x3d
	.zero		1


	//   ....[141]....
        /*09ec*/ 	.word	0x00006650
        /*09f0*/ 	.word	0x000000ff
        /*09f4*/ 	.word	0x000001c0
        /*09f8*/ 	.short	0x010a
        /*09fa*/ 	.byte	0x1f
	.zero		1


	//   ....[142]....
        /*09fc*/ 	.word	0x00006670
        /*0a00*/ 	.word	0x000000ff
        /*0a04*/ 	.word	0x000001c8
        /*0a08*/ 	.short	0x010a
        /*0a0a*/ 	.byte	0x1f
	.zero		1


	//   ....[143]....
        /*0a0c*/ 	.word	0x00006690
        /*0a10*/ 	.word	0x000000ff
        /*0a14*/ 	.word	0x000001d0
        /*0a18*/ 	.short	0x010a
        /*0a1a*/ 	.byte	0x1f
	.zero		1


	//   ....[144]....
        /*0a1c*/ 	.word	0x000066d0
        /*0a20*/ 	.word	0x00000000
        /*0a24*/ 	.word	0x000001d8
        /*0a28*/ 	.short	0x010a
        /*0a2a*/ 	.byte	0xff
	.zero		1


	//   ....[145]....
        /*0a2c*/ 	.word	0x00006a60
        /*0a30*/ 	.word	0x000000ff
        /*0a34*/ 	.word	0x000001f0
        /*0a38*/ 	.short	0x010a
        /*0a3a*/ 	.byte	0x2c
	.zero		1


	//   ....[146]....
        /*0a3c*/ 	.word	0x00006b30
        /*0a40*/ 	.word	0x000000ff
        /*0a44*/ 	.word	0x00000000
        /*0a48*/ 	.short	0x0101
        /*0a4a*/ 	.byte	0x04
	.zero		1


	//   ....[147]....
        /*0a4c*/ 	.word	0x00007750
        /*0a50*/ 	.word	0x000000ff
        /*0a54*/ 	.word	0x000001a0
        /*0a58*/ 	.short	0x010a
        /*0a5a*/ 	.byte	0x2c
	.zero		1


	//   ....[148]....
        /*0a5c*/ 	.word	0x00007840
        /*0a60*/ 	.word	0x0000003f
        /*0a64*/ 	.word	0x00000200
        /*0a68*/ 	.short	0x010a
        /*0a6a*/ 	.byte	0xff
	.zero		1


	//   ....[149]....
        /*0a6c*/ 	.word	0x000079b0
        /*0a70*/ 	.word	0x000000ff
        /*0a74*/ 	.word	0x000001a0
        /*0a78*/ 	.short	0x010a
        /*0a7a*/ 	.byte	0x2c
	.zero		1


	//   ....[150]....
        /*0a7c*/ 	.word	0x00007a80
        /*0a80*/ 	.word	0x0000003f
        /*0a84*/ 	.word	0x00000200
        /*0a88*/ 	.short	0x010a
        /*0a8a*/ 	.byte	0xff
	.zero		1


	//   ....[151]....
        /*0a8c*/ 	.word	0x00008270
        /*0a90*/ 	.word	0x00000000
        /*0a94*/ 	.word	0x00000000
        /*0a98*/ 	.short	0x0101
        /*0a9a*/ 	.byte	0xff
	.zero		1


	//   ....[152]....
        /*0a9c*/ 	.word	0x00008280
        /*0aa0*/ 	.word	0x00000004
        /*0aa4*/ 	.word	0x000001a0
        /*0aa8*/ 	.short	0x010a
        /*0aaa*/ 	.byte	0xff
	.zero		1


	//   ....[153]....
        /*0aac*/ 	.word	0x00008340
        /*0ab0*/ 	.word	0x00000004
        /*0ab4*/ 	.word	0x000001a0
        /*0ab8*/ 	.short	0x010a
        /*0aba*/ 	.byte	0xff
	.zero		1


	//   ....[154]....
        /*0abc*/ 	.word	0x00008b40
        /*0ac0*/ 	.word	0x00000000
        /*0ac4*/ 	.word	0x00000000
        /*0ac8*/ 	.short	0x0101
        /*0aca*/ 	.byte	0xff
	.zero		1


	//   ....[155]....
        /*0acc*/ 	.word	0x00008b60
        /*0ad0*/ 	.word	0x00000002
        /*0ad4*/ 	.word	0x000001a0
        /*0ad8*/ 	.short	0x010a
        /*0ada*/ 	.byte	0xff
	.zero		1


	//   ....[156]....
        /*0adc*/ 	.word	0x00008c10
        /*0ae0*/ 	.word	0x00000002
        /*0ae4*/ 	.word	0x000001a0
        /*0ae8*/ 	.short	0x010a
        /*0aea*/ 	.byte	0xff
	.zero		1


	//   ....[157]....
        /*0aec*/ 	.word	0x00009400
        /*0af0*/ 	.word	0x00000000
        /*0af4*/ 	.word	0x00000000
        /*0af8*/ 	.short	0x0101
        /*0afa*/ 	.byte	0xff
	.zero		1


	//   ....[158]....
        /*0afc*/ 	.word	0x00009420
        /*0b00*/ 	.word	0x00000003
        /*0b04*/ 	.word	0x000001a0
        /*0b08*/ 	.short	0x010a
        /*0b0a*/ 	.byte	0xff
	.zero		1


	//   ....[159]....
        /*0b0c*/ 	.word	0x000094d0
        /*0b10*/ 	.word	0x00000003
        /*0b14*/ 	.word	0x000001a0
        /*0b18*/ 	.short	0x010a
        /*0b1a*/ 	.byte	0xff
	.zero		1


	//   ....[160]....
        /*0b1c*/ 	.word	0x00009780
        /*0b20*/ 	.word	0x0000003f
        /*0b24*/ 	.word	0x00000000
        /*0b28*/ 	.short	0x0101
        /*0b2a*/ 	.byte	0xff
	.zero		1


	//   ....[161]....
        /*0b2c*/ 	.word	0x00009d10
        /*0b30*/ 	.word	0x00000000
        /*0b34*/ 	.word	0x00000000
        /*0b38*/ 	.short	0x0101
        /*0b3a*/ 	.byte	0xff
	.zero		1


	//   ....[162]....
        /*0b3c*/ 	.word	0x00009f90
        /*0b40*/ 	.word	0x000000ff
        /*0b44*/ 	.word	0x00000000
        /*0b48*/ 	.short	0x0101
        /*0b4a*/ 	.byte	0x04
	.zero		1


	//   ....[163]....
        /*0b4c*/ 	.word	0x00009fc0
        /*0b50*/ 	.word	0x00000000
        /*0b54*/ 	.word	0x000000d0
        /*0b58*/ 	.short	0x010a
        /*0b5a*/ 	.byte	0xff
	.zero		1


	//   ....[164]....
        /*0b5c*/ 	.word	0x0000a020
        /*0b60*/ 	.word	0x00000000
        /*0b64*/ 	.word	0x000000d0
        /*0b68*/ 	.short	0x010a
        /*0b6a*/ 	.byte	0xff
	.zero		1


	//   ....[165]....
        /*0b6c*/ 	.word	0x0000a080
        /*0b70*/ 	.word	0x00000000
        /*0b74*/ 	.word	0x000001f0
        /*0b78*/ 	.short	0x010a
        /*0b7a*/ 	.byte	0xff
	.zero		1


	//   ....[166]....
        /*0b7c*/ 	.word	0x0000a0e0
        /*0b80*/ 	.word	0x00000000
        /*0b84*/ 	.word	0x00000000
        /*0b88*/ 	.short	0x010a
        /*0b8a*/ 	.byte	0xff
	.zero		1


	//   ....[167]....
        /*0b8c*/ 	.word	0x0000a140
        /*0b90*/ 	.word	0x00000000
        /*0b94*/ 	.word	0x00000000
        /*0b98*/ 	.short	0x010a
        /*0b9a*/ 	.byte	0xff
	.zero		1


	//   ....[168]....
        /*0b9c*/ 	.word	0x0000a1a0
        /*0ba0*/ 	.word	0x00000000
        /*0ba4*/ 	.word	0x00000000
        /*0ba8*/ 	.short	0x010a
        /*0baa*/ 	.byte	0xff
	.zero		1


	//   ....[169]....
        /*0bac*/ 	.word	0x0000a200
        /*0bb0*/ 	.word	0x00000000
        /*0bb4*/ 	.word	0x00000000
        /*0bb8*/ 	.short	0x010a
        /*0bba*/ 	.byte	0xff
	.zero		1


	//   ....[170]....
        /*0bbc*/ 	.word	0x0000a260
        /*0bc0*/ 	.word	0x00000000
        /*0bc4*/ 	.word	0x00000000
        /*0bc8*/ 	.short	0x010a
        /*0bca*/ 	.byte	0xff
	.zero		1


	//   ....[171]....
        /*0bcc*/ 	.word	0x0000a2c0
        /*0bd0*/ 	.word	0x00000000
        /*0bd4*/ 	.word	0x00000000
        /*0bd8*/ 	.short	0x010a
        /*0bda*/ 	.byte	0xff
	.zero		1


	//   ....[172]....
        /*0bdc*/ 	.word	0x0000a320
        /*0be0*/ 	.word	0x00000000
        /*0be4*/ 	.word	0x00000000
        /*0be8*/ 	.short	0x010a
        /*0bea*/ 	.byte	0xff
	.zero		1


	//   ....[173]....
        /*0bec*/ 	.word	0x0000a380
        /*0bf0*/ 	.word	0x00000000
        /*0bf4*/ 	.word	0x00000000
        /*0bf8*/ 	.short	0x010a
        /*0bfa*/ 	.byte	0xff
	.zero		1


	//   ....[174]....
        /*0bfc*/ 	.word	0x0000a3e0
        /*0c00*/ 	.word	0x00000000
        /*0c04*/ 	.word	0x00000000
        /*0c08*/ 	.short	0x010a
        /*0c0a*/ 	.byte	0xff
	.zero		1


	//   ....[175]....
        /*0c0c*/ 	.word	0x0000a440
        /*0c10*/ 	.word	0x00000000
        /*0c14*/ 	.word	0x00000000
        /*0c18*/ 	.short	0x010a
        /*0c1a*/ 	.byte	0xff
	.zero		1


	//   ....[176]....
        /*0c1c*/ 	.word	0x0000a4a0
        /*0c20*/ 	.word	0x00000000
        /*0c24*/ 	.word	0x00000000
        /*0c28*/ 	.short	0x010a
        /*0c2a*/ 	.byte	0xff
	.zero		1


	//   ....[177]....
        /*0c2c*/ 	.word	0x0000a500
        /*0c30*/ 	.word	0x00000000
        /*0c34*/ 	.word	0x00000000
        /*0c38*/ 	.short	0x010a
        /*0c3a*/ 	.byte	0xff
	.zero		1


	//   ....[178]....
        /*0c3c*/ 	.word	0x0000a560
        /*0c40*/ 	.word	0x00000000
        /*0c44*/ 	.word	0x00000000
        /*0c48*/ 	.short	0x010a
        /*0c4a*/ 	.byte	0xff
	.zero		1


	//   ....[179]....
        /*0c4c*/ 	.word	0x0000a5c0
        /*0c50*/ 	.word	0x00000000
        /*0c54*/ 	.word	0x00000000
        /*0c58*/ 	.short	0x010a
        /*0c5a*/ 	.byte	0xff
	.zero		1


	//   ....[180]....
        /*0c5c*/ 	.word	0x0000a620
        /*0c60*/ 	.word	0x00000000
        /*0c64*/ 	.word	0x00000000
        /*0c68*/ 	.short	0x010a
        /*0c6a*/ 	.byte	0xff
	.zero		1


	//   ....[181]....
        /*0c6c*/ 	.word	0x0000a680
        /*0c70*/ 	.word	0x00000000
        /*0c74*/ 	.word	0x00000000
        /*0c78*/ 	.short	0x010a
        /*0c7a*/ 	.byte	0xff
	.zero		1


	//   ....[182]....
        /*0c7c*/ 	.word	0x0000a6e0
        /*0c80*/ 	.word	0x00000000
        /*0c84*/ 	.word	0x00000000
        /*0c88*/ 	.short	0x010a
        /*0c8a*/ 	.byte	0xff
	.zero		1


	//   ....[183]....
        /*0c8c*/ 	.word	0x0000a740
        /*0c90*/ 	.word	0x00000000
        /*0c94*/ 	.word	0x00000000
        /*0c98*/ 	.short	0x010a
        /*0c9a*/ 	.byte	0xff
	.zero		1


	//   ....[184]....
        /*0c9c*/ 	.word	0x0000a7a0
        /*0ca0*/ 	.word	0x00000000
        /*0ca4*/ 	.word	0x00000000
        /*0ca8*/ 	.short	0x010a
        /*0caa*/ 	.byte	0xff
	.zero		1


	//   ....[185]....
        /*0cac*/ 	.word	0x0000a800
        /*0cb0*/ 	.word	0x00000000
        /*0cb4*/ 	.word	0x00000000
        /*0cb8*/ 	.short	0x010a
        /*0cba*/ 	.byte	0xff
	.zero		1


	//   ....[186]....
        /*0cbc*/ 	.word	0x0000a860
        /*0cc0*/ 	.word	0x00000000
        /*0cc4*/ 	.word	0x00000000
        /*0cc8*/ 	.short	0x010a
        /*0cca*/ 	.byte	0xff
	.zero		1


	//   ....[187]....
        /*0ccc*/ 	.word	0x0000a8c0
        /*0cd0*/ 	.word	0x00000000
        /*0cd4*/ 	.word	0x00000000
        /*0cd8*/ 	.short	0x010a
        /*0cda*/ 	.byte	0xff
	.zero		1


	//   ....[188]....
        /*0cdc*/ 	.word	0x0000a920
        /*0ce0*/ 	.word	0x00000000
        /*0ce4*/ 	.word	0x00000000
        /*0ce8*/ 	.short	0x010a
        /*0cea*/ 	.byte	0xff
	.zero		1


	//   ....[189]....
        /*0cec*/ 	.word	0x0000a980
        /*0cf0*/ 	.word	0x00000000
        /*0cf4*/ 	.word	0x00000000
        /*0cf8*/ 	.short	0x010a
        /*0cfa*/ 	.byte	0xff
	.zero		1


	//   ....[190]....
        /*0cfc*/ 	.word	0x0000a9e0
        /*0d00*/ 	.word	0x00000000
        /*0d04*/ 	.word	0x00000000
        /*0d08*/ 	.short	0x010a
        /*0d0a*/ 	.byte	0xff
	.zero		1


	//   ....[191]....
        /*0d0c*/ 	.word	0x0000aa40
        /*0d10*/ 	.word	0x00000004
        /*0d14*/ 	.word	0x000001f8
        /*0d18*/ 	.short	0x010a
        /*0d1a*/ 	.byte	0xff
	.zero		1


	//   ....[192]....
        /*0d1c*/ 	.word	0x0000aaa0
        /*0d20*/ 	.word	0x00000004
        /*0d24*/ 	.word	0x000001f0
        /*0d28*/ 	.short	0x010a
        /*0d2a*/ 	.byte	0xff
	.zero		1


	//   ....[193]....
        /*0d2c*/ 	.word	0x0000ab00
        /*0d30*/ 	.word	0x00000005
        /*0d34*/ 	.word	0x00000008
        /*0d38*/ 	.short	0x010a
        /*0d3a*/ 	.byte	0xff
	.zero		1


	//   ....[194]....
        /*0d3c*/ 	.word	0x0000abe0
        /*0d40*/ 	.word	0x00000003
        /*0d44*/ 	.word	0x00000008
        /*0d48*/ 	.short	0x010a
        /*0d4a*/ 	.byte	0xff
	.zero		1


	//   ....[195]....
        /*0d4c*/ 	.word	0x0000ac40
        /*0d50*/ 	.word	0x00000004
        /*0d54*/ 	.word	0x000001f0
        /*0d58*/ 	.short	0x010a
        /*0d5a*/ 	.byte	0xff
	.zero		1


	//   ....[196]....
        /*0d5c*/ 	.word	0x0000aca0
        /*0d60*/ 	.word	0x00000004
        /*0d64*/ 	.word	0x00000210
        /*0d68*/ 	.short	0x010a
        /*0d6a*/ 	.byte	0xff
	.zero		1


	//   ....[197]....
        /*0d6c*/ 	.word	0x0000ad00
        /*0d70*/ 	.word	0x00000004
        /*0d74*/ 	.word	0x00000000
        /*0d78*/ 	.short	0x010a
        /*0d7a*/ 	.byte	0xff
	.zero		1


	//   ....[198]....
        /*0d7c*/ 	.word	0x0000ad60
        /*0d80*/ 	.word	0x00000000
        /*0d84*/ 	.word	0x00000000
        /*0d88*/ 	.short	0x010a
        /*0d8a*/ 	.byte	0xff
	.zero		1


	//   ....[199]....
        /*0d8c*/ 	.word	0x0000adc0
        /*0d90*/ 	.word	0x00000000
        /*0d94*/ 	.word	0x00000220
        /*0d98*/ 	.short	0x010a
        /*0d9a*/ 	.byte	0xff
	.zero		1


	//   ....[200]....
        /*0d9c*/ 	.word	0x0000ae20
        /*0da0*/ 	.word	0x00000002
        /*0da4*/ 	.word	0x000001f0
        /*0da8*/ 	.short	0x010a
        /*0daa*/ 	.byte	0xff
	.zero		1


	//   ....[201]....
        /*0dac*/ 	.word	0x0000ae80
        /*0db0*/ 	.word	0x00000002
        /*0db4*/ 	.word	0x000001e8
        /*0db8*/ 	.short	0x010a
        /*0dba*/ 	.byte	0xff
	.zero		1


	//   ....[202]....
        /*0dbc*/ 	.word	0x0000aee0
        /*0dc0*/ 	.word	0x00000002
        /*0dc4*/ 	.word	0x000001c0
        /*0dc8*/ 	.short	0x010a
        /*0dca*/ 	.byte	0xff
	.zero		1


	//   ....[203]....
        /*0dcc*/ 	.word	0x0000af40
        /*0dd0*/ 	.word	0x00000002
        /*0dd4*/ 	.word	0x000001c8
        /*0dd8*/ 	.short	0x010a
        /*0dda*/ 	.byte	0xff
	.zero		1


	//   ....[204]....
        /*0ddc*/ 	.word	0x0000afa0
        /*0de0*/ 	.word	0x00000002
        /*0de4*/ 	.word	0x000001d0
        /*0de8*/ 	.short	0x010a
        /*0dea*/ 	.byte	0xff
	.zero		1


	//   ....[205]....
        /*0dec*/ 	.word	0x0000b000
        /*0df0*/ 	.word	0x00000002
        /*0df4*/ 	.word	0x000001d8
        /*0df8*/ 	.short	0x010a
        /*0dfa*/ 	.byte	0xff
	.zero		1


	//   ....[206]....
        /*0dfc*/ 	.word	0x0000b060
        /*0e00*/ 	.word	0x00000000
        /*0e04*/ 	.word	0x000001c0
        /*0e08*/ 	.short	0x010a
        /*0e0a*/ 	.byte	0xff
	.zero		1


	//   ....[207]....
        /*0e0c*/ 	.word	0x0000b0c0
        /*0e10*/ 	.word	0x00000000
        /*0e14*/ 	.word	0x000001c8
        /*0e18*/ 	.short	0x010a
        /*0e1a*/ 	.byte	0xff
	.zero		1


	//   ....[208]....
        /*0e1c*/ 	.word	0x0000b120
        /*0e20*/ 	.word	0x00000000
        /*0e24*/ 	.word	0x000001d0
        /*0e28*/ 	.short	0x010a
        /*0e2a*/ 	.byte	0xff
	.zero		1


	//   ....[209]....
        /*0e2c*/ 	.word	0x0000b180
        /*0e30*/ 	.word	0x00000000
        /*0e34*/ 	.word	0x000001f0
        /*0e38*/ 	.short	0x010a
        /*0e3a*/ 	.byte	0xff
	.zero		1


	//   ....[210]....
        /*0e3c*/ 	.word	0x0000b1e0
        /*0e40*/ 	.word	0x00000002
        /*0e44*/ 	.word	0x000001a0
        /*0e48*/ 	.short	0x010a
        /*0e4a*/ 	.byte	0xff
	.zero		1


	//   ....[211]....
        /*0e4c*/ 	.word	0x0000b230
        /*0e50*/ 	.word	0x0000003f
        /*0e54*/ 	.word	0x00000200
        /*0e58*/ 	.short	0x010a
        /*0e5a*/ 	.byte	0xff
	.zero		1


	//   ....[212]....
        /*0e5c*/ 	.word	0x0000b280
        /*0e60*/ 	.word	0x00000004
        /*0e64*/ 	.word	0x000001a0
        /*0e68*/ 	.short	0x010a
        /*0e6a*/ 	.byte	0xff
	.zero		1


	//   ....[213]....
        /*0e6c*/ 	.word	0x0000b2d0
        /*0e70*/ 	.word	0x00000002
        /*0e74*/ 	.word	0x000001a0
        /*0e78*/ 	.short	0x010a
        /*0e7a*/ 	.byte	0xff
	.zero		1


	//   ....[214]....
        /*0e7c*/ 	.word	0x0000b320
        /*0e80*/ 	.word	0x00000003
        /*0e84*/ 	.word	0x000001a0
        /*0e88*/ 	.short	0x010a
        /*0e8a*/ 	.byte	0xff
	.zero		1


	//----- nvinfo : EIATTR_NUM_MBARRIERS
	.align		4
.L_47:
        /*0e8c*/ 	.byte	0x03, 0x38
        /*0e8e*/ 	.short	0x0045


	//----- nvinfo : EIATTR_EXIT_INSTR_OFFSETS
	.align		4
        /*0e90*/ 	.byte	0x04, 0x1c
        /*0e92*/ 	.short	(.L_49 - .L_48)


	//   ....[0]....
.L_48:
        /*0e94*/ 	.word	0x00003d90


	//   ....[1]....
        /*0e98*/ 	.word	0x00004040


	//   ....[2]....
        /*0e9c*/ 	.word	0x000040a0


	//   ....[3]....
        /*0ea0*/ 	.word	0x00005240


	//   ....[4]....
        /*0ea4*/ 	.word	0x00006700


	//   ....[5]....
        /*0ea8*/ 	.word	0x00006740


	//   ....[6]....
        /*0eac*/ 	.word	0x00009e70


	//   ....[7]....
        /*0eb0*/ 	.word	0x00009ef0


	//   ....[8]....
        /*0eb4*/ 	.word	0x00009f20


	//   ....[9]....
        /*0eb8*/ 	.word	0x00009fa0


	//----- nvinfo : EIATTR_MAX_THREADS
	.align		4
.L_49:
        /*0ebc*/ 	.byte	0x04, 0x05
        /*0ebe*/ 	.short	(.L_51 - .L_50)
.L_50:
        /*0ec0*/ 	.word	0x00000100
        /*0ec4*/ 	.word	0x00000001
        /*0ec8*/ 	.word	0x00000001


	//----- nvinfo : EIATTR_CRS_STACK_SIZE
	.align		4
.L_51:
        /*0ecc*/ 	.byte	0x04, 0x1e
        /*0ece*/ 	.short	(.L_53 - .L_52)
.L_52:
        /*0ed0*/ 	.word	0x00000000


	//----- nvinfo : EIATTR_CBANK_PARAM_SIZE
	.align		4
.L_53:
        /*0ed4*/ 	.byte	0x03, 0x19
        /*0ed6*/ 	.short	0x0800


	//----- nvinfo : EIATTR_PARAM_CBANK
	.align		4
        /*0ed8*/ 	.byte	0x04, 0x0a
        /*0eda*/ 	.short	(.L_55 - .L_54)
	.align		4
.L_54:
        /*0edc*/ 	.word	index@(.nv.constant0._ZN7cutlass13device_kernelINS_4conv6kernel13ConvUniversalINS1_16ConvProblemShapeILNS1_8OperatorE1ELi2EEENS1_10collective14CollectiveConvINS1_47MainloopSm100TmaUmmaWarpSpecializedImplicitGemmILS5_1ELi26ELi2ELi1ELi2EN4cute5tupleIJNSA_1CILi2EEENSC_ILi1EEESE_EEEEENSB_IJNSC_ILi128EEESH_NSB_IJNSC_ILi32EEEEEEEEENS_6half_tESL_NSA_8TiledMMAINSA_8MMA_AtomIJNSA_26SM100_MMA_F16BF16_2x1SM_SSISL_SL_fLi128ELi128ELNSA_4UMMA5MajorE0ELSQ_1ELNSP_7ScaleInE0ELSR_0EEEEEENSA_6LayoutINSB_IJSE_SE_SE_EEENSB_IJNSC_ILi0EEESW_SW_EEEEENSB_IJNSA_10UnderscoreESZ_SZ_EEEEENS7_6detail27Sm100ImplicitGemmTileTraitsINSA_25SM100_TMA_2SM_LOAD_IM2COLENSA_14ComposedLayoutINSA_7SwizzleILi2ELi4ELi3EEENSA_18smem_ptr_flag_bitsILi16EEENSU_INSB_IJNSC_ILi8EEESI_EEENSB_IJSI_SE_EEEEEEEvEENS13_INSA_18SM100_TMA_2SM_LOADENS15_INS16_ILi3ELi4ELi3EEES19_NSU_INSB_IJNSC_ILi64EEES1A_EEENSB_IJSE_S1I_EEEEEEEvEEEENS_8epilogue10collective18CollectiveEpilogueINS1P_23Sm100TmaWarpSpecializedILi4ELi2ELi16ELb1ELb0EEEJNSB_IJS1I_SH_SJ_EEENSB_IJNSU_IS1I_SE_EENSU_INSB_IJNSC_ILi16EEESD_EEES1K_EEEEESL_NSB_IJNSB_IJlllEEESE_SW_EEESL_S21_NS1P_6fusion15FusionCallbacksIS1T_NS22_17LinearCombinationISL_fSL_fLNS_15FloatRoundStyleE2EEES1U_S1Z_JEEENSA_5SM1004TMEM4LOAD26SM100_TMEM_LOAD_32dp32b16xENSA_20SM90_TMA_LOAD_IM2COLENS15_INS16_ILi1ELi4ELi3EEES19_NSU_INSB_IJS1A_S1W_EEENSB_IJS1W_SE_EEEEEEENSA_39AutoVectorizingCopyWithAssumedAlignmentILi128EEENSA_21SM90_TMA_STORE_IM2COLES2H_S2J_S2J_EEEvvEEEEvNT_6ParamsE)
        /*0ee0*/ 	.short	0x0380
        /*0ee2*/ 	.short	0x0800


	//----- nvinfo : EIATTR_SW_WAR
	.align		4
.L_55:
        /*0ee4*/ 	.byte	0x04, 0x36
        /*0ee6*/ 	.short	(.L_57 - .L_56)
.L_56:
        /*0ee8*/ 	.word	0x00000008
.L_57:


//--------------------- .nv.callgraph             --------------------------
	.section	.nv.callgraph,"",@"SHT_CUDA_CALLGRAPH"
	.align	4
	.sectionentsize	8
	.align		4
        /*0000*/ 	.word	0x00000000
	.align		4
        /*0004*/ 	.word	0xffffffff
	.align		4
        /*0008*/ 	.word	index@(_ZN7cutlass13device_kernelINS_4conv6kernel13ConvUniversalINS1_16ConvProblemShapeILNS1_8OperatorE1ELi2EEENS1_10collective14CollectiveConvINS1_47MainloopSm100TmaUmmaWarpSpecializedImplicitGemmILS5_1ELi26ELi2ELi1ELi2EN4cute5tupleIJNSA_1CILi2EEENSC_ILi1EEESE_EEEEENSB_IJNSC_ILi128EEESH_NSB_IJNSC_ILi32EEEEEEEEENS_6half_tESL_NSA_8TiledMMAINSA_8MMA_AtomIJNSA_26SM100_MMA_F16BF16_2x1SM_SSISL_SL_fLi128ELi128ELNSA_4UMMA5MajorE0ELSQ_1ELNSP_7ScaleInE0ELSR_0EEEEEENSA_6LayoutINSB_IJSE_SE_SE_EEENSB_IJNSC_ILi0EEESW_SW_EEEEENSB_IJNSA_10UnderscoreESZ_SZ_EEEEENS7_6detail27Sm100ImplicitGemmTileTraitsINSA_25SM100_TMA_2SM_LOAD_IM2COLENSA_14ComposedLayoutINSA_7SwizzleILi2ELi4ELi3EEENSA_18smem_ptr_flag_bitsILi16EEENSU_INSB_IJNSC_ILi8EEESI_EEENSB_IJSI_SE_EEEEEEEvEENS13_INSA_18SM100_TMA_2SM_LOADENS15_INS16_ILi3ELi4ELi3EEES19_NSU_INSB_IJNSC_ILi64EEES1A_EEENSB_IJSE_S1I_EEEEEEEvEEEENS_8epilogue10collective18CollectiveEpilogueINS1P_23Sm100TmaWarpSpecializedILi4ELi2ELi16ELb1ELb0EEEJNSB_IJS1I_SH_SJ_EEENSB_IJNSU_IS1I_SE_EENSU_INSB_IJNSC_ILi16EEESD_EEES1K_EEEEESL_NSB_IJNSB_IJlllEEESE_SW_EEESL_S21_NS1P_6fusion15FusionCallbacksIS1T_NS22_17LinearCombinationISL_fSL_fLNS_15FloatRoundStyleE2EEES1U_S1Z_JEEENSA_5SM1004TMEM4LOAD26SM100_TMEM_LOAD_32dp32b16xENSA_20SM90_TMA_LOAD_IM2COLENS15_INS16_ILi1ELi4ELi3EEES19_NSU_INSB_IJS1A_S1W_EEENSB_IJS1W_SE_EEEEEEENSA_39AutoVectorizingCopyWithAssumedAlignmentILi128EEENSA_21SM90_TMA_STORE_IM2COLES2H_S2J_S2J_EEEvvEEEEvNT_6ParamsE)
	.align		4
        /*000c*/ 	.word	index@(__assertfail)
	.align		4
        /*0010*/ 	.word	0x00000000
	.align		4
        /*0014*/ 	.word	0xfffffffe
	.align		4
        /*0018*/ 	.word	0x00000000
	.align		4
        /*001c*/ 	.word	0xfffffffd
	.align		4
        /*0020*/ 	.word	0x00000000
	.align		4
        /*0024*/ 	.word	0xfffffffc


//--------------------- .nv.constant4             --------------------------
	.section	.nv.constant4,"a",@progbits
	.align	8
	.align		8
.nv.constant4:
        /*0000*/ 	.dword	__assertfail
	.align		8
        /*0008*/ 	.dword	__unnamed_1
	.align		8
        /*0010*/ 	.dword	__unnamed_2
	.align		8
        /*0018*/ 	.dword	_ZN39_INTERNAL_9803dfed_4_k_cu_c64dcc95_33204cuda3std3__45__cpo5beginE
	.align		8
        /*0020*/ 	.dword	_ZN39_INTERNAL_9803dfed_4_k_cu_c64dcc95_33204cuda3std3__45__cpo3endE
	.align		8
        /*0028*/ 	.dword	_ZN39_INTERNAL_9803dfed_4_k_cu_c64dcc95_33204cuda3std3__45__cpo6cbeginE
	.align		8
        /*0030*/ 	.dword	_ZN39_INTERNAL_9803dfed_4_k_cu_c64dcc95_33204cuda3std3__45__cpo4cendE
	.align		8
        /*0038*/ 	.dword	_ZN39_INTERNAL_9803dfed_4_k_cu_c64dcc95_33204cuda3std3__441_GLOBAL__N__9803dfed_4_k_cu_c64dcc95_33206ignoreE
	.align		8
        /*0040*/ 	.dword	_ZN39_INTERNAL_9803dfed_4_k_cu_c64dcc95_33204cuda3std3__419piecewise_constructE
	.align		8
        /*0048*/ 	.dword	_ZN39_INTERNAL_9803dfed_4_k_cu_c64dcc95_33204cuda3std3__48in_placeE
	.align		8
        /*0050*/ 	.dword	_ZN39_INTERNAL_9803dfed_4_k_cu_c64dcc95_33204cuda3std6ranges3__45__cpo4swapE
	.align		8
        /*0058*/ 	.dword	_ZN39_INTERNAL_9803dfed_4_k_cu_c64dcc95_33204cuda3std6ranges3__45__cpo9iter_moveE
	.align		8
        /*0060*/ 	.dword	_ZN39_INTERNAL_9803dfed_4_k_cu_c64dcc95_33204cute7productE
	.align		8
        /*0068*/ 	.dword	_ZN39_INTERNAL_9803dfed_4_k_cu_c64dcc95_33204cute1_E
	.align		8
        /*0070*/ 	.dword	$str$27
	.align		8
        /*0078*/ 	.dword	$str$28
	.align		8
        /*0080*/ 	.dword	$str$29
	.align		8
        /*0088*/ 	.dword	$str$30


//--------------------- .text._ZN7cutlass13device_kernelINS_4conv6kernel13ConvUniversalINS1_16ConvProblemShapeILNS1_8OperatorE1ELi2EEENS1_10collective14CollectiveConvINS1_47MainloopSm100TmaUmmaWarpSpecializedImplicitGemmILS5_1ELi26ELi2ELi1ELi2EN4cute5tupleIJNSA_1CILi2EEENSC_ILi1EEESE_EEEEENSB_IJNSC_ILi128EEESH_NSB_IJNSC_ILi32EEEEEEEEENS_6half_tESL_NSA_8TiledMMAINSA_8MMA_AtomIJNSA_26SM100_MMA_F16BF16_2x1SM_SSISL_SL_fLi128ELi128ELNSA_4UMMA5MajorE0ELSQ_1ELNSP_7ScaleInE0ELSR_0EEEEEENSA_6LayoutINSB_IJSE_SE_SE_EEENSB_IJNSC_ILi0EEESW_SW_EEEEENSB_IJNSA_10UnderscoreESZ_SZ_EEEEENS7_6detail27Sm100ImplicitGemmTileTraitsINSA_25SM100_TMA_2SM_LOAD_IM2COLENSA_14ComposedLayoutINSA_7SwizzleILi2ELi4ELi3EEENSA_18smem_ptr_flag_bitsILi16EEENSU_INSB_IJNSC_ILi8EEESI_EEENSB_IJSI_SE_EEEEEEEvEENS13_INSA_18SM100_TMA_2SM_LOADENS15_INS16_ILi3ELi4ELi3EEES19_NSU_INSB_IJNSC_ILi64EEES1A_EEENSB_IJSE_S1I_EEEEEEEvEEEENS_8epilogue10collective18CollectiveEpilogueINS1P_23Sm100TmaWarpSpecializedILi4ELi2ELi16ELb1ELb0EEEJNSB_IJS1I_SH_SJ_EEENSB_IJNSU_IS1I_SE_EENSU_INSB_IJNSC_ILi16EEESD_EEES1K_EEEEESL_NSB_IJNSB_IJlllEEESE_SW_EEESL_S21_NS1P_6fusion15FusionCallbacksIS1T_NS22_17LinearCombinationISL_fSL_fLNS_15FloatRoundStyleE2EEES1U_S1Z_JEEENSA_5SM1004TMEM4LOAD26SM100_TMEM_LOAD_32dp32b16xENSA_20SM90_TMA_LOAD_IM2COLENS15_INS16_ILi1ELi4ELi3EEES19_NSU_INSB_IJS1A_S1W_EEENSB_IJS1W_SE_EEEEEEENSA_39AutoVectorizingCopyWithAssumedAlignmentILi128EEENSA_21SM90_TMA_STORE_IM2COLES2H_S2J_S2J_EEEvvEEEEvNT_6ParamsE --------------------------
	.section	.text._ZN7cutlass13device_kernelINS_4conv6kernel13ConvUniversalINS1_16ConvProblemShapeILNS1_8OperatorE1ELi2EEENS1_10collective14CollectiveConvINS1_47MainloopSm100TmaUmmaWarpSpecializedImplicitGemmILS5_1ELi26ELi2ELi1ELi2EN4cute5tupleIJNSA_1CILi2EEENSC_ILi1EEESE_EEEEENSB_IJNSC_ILi128EEESH_NSB_IJNSC_ILi32EEEEEEEEENS_6half_tESL_NSA_8TiledMMAINSA_8MMA_AtomIJNSA_26SM100_MMA_F16BF16_2x1SM_SSISL_SL_fLi128ELi128ELNSA_4UMMA5MajorE0ELSQ_1ELNSP_7ScaleInE0ELSR_0EEEEEENSA_6LayoutINSB_IJSE_SE_SE_EEENSB_IJNSC_ILi0EEESW_SW_EEEEENSB_IJNSA_10UnderscoreESZ_SZ_EEEEENS7_6detail27Sm100ImplicitGemmTileTraitsINSA_25SM100_TMA_2SM_LOAD_IM2COLENSA_14ComposedLayoutINSA_7SwizzleILi2ELi4ELi3EEENSA_18smem_ptr_flag_bitsILi16EEENSU_INSB_IJNSC_ILi8EEESI_EEENSB_IJSI_SE_EEEEEEEvEENS13_INSA_18SM100_TMA_2SM_LOADENS15_INS16_ILi3ELi4ELi3EEES19_NSU_INSB_IJNSC_ILi64EEES1A_EEENSB_IJSE_S1I_EEEEEEEvEEEENS_8epilogue10collective18CollectiveEpilogueINS1P_23Sm100TmaWarpSpecializedILi4ELi2ELi16ELb1ELb0EEEJNSB_IJS1I_SH_SJ_EEENSB_IJNSU_IS1I_SE_EENSU_INSB_IJNSC_ILi16EEESD_EEES1K_EEEEESL_NSB_IJNSB_IJlllEEESE_SW_EEESL_S21_NS1P_6fusion15FusionCallbacksIS1T_NS22_17LinearCombinationISL_fSL_fLNS_15FloatRoundStyleE2EEES1U_S1Z_JEEENSA_5SM1004TMEM4LOAD26SM100_TMEM_LOAD_32dp32b16xENSA_20SM90_TMA_LOAD_IM2COLENS15_INS16_ILi1ELi4ELi3EEES19_NSU_INSB_IJS1A_S1W_EEENSB_IJS1W_SE_EEEEEEENSA_39AutoVectorizingCopyWithAssumedAlignmentILi128EEENSA_21SM90_TMA_STORE_IM2COLES2H_S2J_S2J_EEEvvEEEEvNT_6ParamsE,"ax",@progbits
	.align	128
.text._ZN7cutlass13device_kernelINS_4conv6kernel13ConvUniversalINS1_16ConvProblemShapeILNS1_8OperatorE1ELi2EEENS1_10collective14CollectiveConvINS1_47MainloopSm100TmaUmmaWarpSpecializedImplicitGemmILS5_1ELi26ELi2ELi1ELi2EN4cute5tupleIJNSA_1CILi2EEENSC_ILi1EEESE_EEEEENSB_IJNSC_ILi128EEESH_NSB_IJNSC_ILi32EEEEEEEEENS_6half_tESL_NSA_8TiledMMAINSA_8MMA_AtomIJNSA_26SM100_MMA_F16BF16_2x1SM_SSISL_SL_fLi128ELi128ELNSA_4UMMA5MajorE0ELSQ_1ELNSP_7ScaleInE0ELSR_0EEEEEENSA_6LayoutINSB_IJSE_SE_SE_EEENSB_IJNSC_ILi0EEESW_SW_EEEEENSB_IJNSA_10UnderscoreESZ_SZ_EEEEENS7_6detail27Sm100ImplicitGemmTileTraitsINSA_25SM100_TMA_2SM_LOAD_IM2COLENSA_14ComposedLayoutINSA_7SwizzleILi2ELi4ELi3EEENSA_18smem_ptr_flag_bitsILi16EEENSU_INSB_IJNSC_ILi8EEESI_EEENSB_IJSI_SE_EEEEEEEvEENS13_INSA_18SM100_TMA_2SM_LOADENS15_INS16_ILi3ELi4ELi3EEES19_NSU_INSB_IJNSC_ILi64EEES1A_EEENSB_IJSE_S1I_EEEEEEEvEEEENS_8epilogue10collective18CollectiveEpilogueINS1P_23Sm100TmaWarpSpecializedILi4ELi2ELi16ELb1ELb0EEEJNSB_IJS1I_SH_SJ_EEENSB_IJNSU_IS1I_SE_EENSU_INSB_IJNSC_ILi16EEESD_EEES1K_EEEEESL_NSB_IJNSB_IJlllEEESE_SW_EEESL_S21_NS1P_6fusion15FusionCallbacksIS1T_NS22_17LinearCombinationISL_fSL_fLNS_15FloatRoundStyleE2EEES1U_S1Z_JEEENSA_5SM1004TMEM4LOAD26SM100_TMEM_LOAD_32dp32b16xENSA_20SM90_TMA_LOAD_IM2COLENS15_INS16_ILi1ELi4ELi3EEES19_NSU_INSB_IJS1A_S1W_EEENSB_IJS1W_SE_EEEEEEENSA_39AutoVectorizingCopyWithAssumedAlignmentILi128EEENSA_21SM90_TMA_STORE_IM2COLES2H_S2J_S2J_EEEvvEEEEvNT_6ParamsE:
        .type           _ZN7cutlass13device_kernelINS_4conv6kernel13ConvUniversalINS1_16ConvProblemShapeILNS1_8OperatorE1ELi2EEENS1_10collective14CollectiveConvINS1_47MainloopSm100TmaUmmaWarpSpecializedImplicitGemmILS5_1ELi26ELi2ELi1ELi2EN4cute5tupleIJNSA_1CILi2EEENSC_ILi1EEESE_EEEEENSB_IJNSC_ILi128EEESH_NSB_IJNSC_ILi32EEEEEEEEENS_6half_tESL_NSA_8TiledMMAINSA_8MMA_AtomIJNSA_26SM100_MMA_F16BF16_2x1SM_SSISL_SL_fLi128ELi128ELNSA_4UMMA5MajorE0ELSQ_1ELNSP_7ScaleInE0ELSR_0EEEEEENSA_6LayoutINSB_IJSE_SE_SE_EEENSB_IJNSC_ILi0EEESW_SW_EEEEENSB_IJNSA_10UnderscoreESZ_SZ_EEEEENS7_6detail27Sm100ImplicitGemmTileTraitsINSA_25SM100_TMA_2SM_LOAD_IM2COLENSA_14ComposedLayoutINSA_7SwizzleILi2ELi4ELi3EEENSA_18smem_ptr_flag_bitsILi16EEENSU_INSB_IJNSC_ILi8EEESI_EEENSB_IJSI_SE_EEEEEEEvEENS13_INSA_18SM100_TMA_2SM_LOADENS15_INS16_ILi3ELi4ELi3EEES19_NSU_INSB_IJNSC_ILi64EEES1A_EEENSB_IJSE_S1I_EEEEEEEvEEEENS_8epilogue10collective18CollectiveEpilogueINS1P_23Sm100TmaWarpSpecializedILi4ELi2ELi16ELb1ELb0EEEJNSB_IJS1I_SH_SJ_EEENSB_IJNSU_IS1I_SE_EENSU_INSB_IJNSC_ILi16EEESD_EEES1K_EEEEESL_NSB_IJNSB_IJlllEEESE_SW_EEESL_S21_NS1P_6fusion15FusionCallbacksIS1T_NS22_17LinearCombinationISL_fSL_fLNS_15FloatRoundStyleE2EEES1U_S1Z_JEEENSA_5SM1004TMEM4LOAD26SM100_TMEM_LOAD_32dp32b16xENSA_20SM90_TMA_LOAD_IM2COLENS15_INS16_ILi1ELi4ELi3EEES19_NSU_INSB_IJS1A_S1W_EEENSB_IJS1W_SE_EEEEEEENSA_39AutoVectorizingCopyWithAssumedAlignmentILi128EEENSA_21SM90_TMA_STORE_IM2COLES2H_S2J_S2J_EEEvvEEEEvNT_6ParamsE,@function
        .size           _ZN7cutlass13device_kernelINS_4conv6kernel13ConvUniversalINS1_16ConvProblemShapeILNS1_8OperatorE1ELi2EEENS1_10collective14CollectiveConvINS1_47MainloopSm100TmaUmmaWarpSpecializedImplicitGemmILS5_1ELi26ELi2ELi1ELi2EN4cute5tupleIJNSA_1CILi2EEENSC_ILi1EEESE_EEEEENSB_IJNSC_ILi128EEESH_NSB_IJNSC_ILi32EEEEEEEEENS_6half_tESL_NSA_8TiledMMAINSA_8MMA_AtomIJNSA_26SM100_MMA_F16BF16_2x1SM_SSISL_SL_fLi128ELi128ELNSA_4UMMA5MajorE0ELSQ_1ELNSP_7ScaleInE0ELSR_0EEEEEENSA_6LayoutINSB_IJSE_SE_SE_EEENSB_IJNSC_ILi0EEESW_SW_EEEEENSB_IJNSA_10UnderscoreESZ_SZ_EEEEENS7_6detail27Sm100ImplicitGemmTileTraitsINSA_25SM100_TMA_2SM_LOAD_IM2COLENSA_14ComposedLayoutINSA_7SwizzleILi2ELi4ELi3EEENSA_18smem_ptr_flag_bitsILi16EEENSU_INSB_IJNSC_ILi8EEESI_EEENSB_IJSI_SE_EEEEEEEvEENS13_INSA_18SM100_TMA_2SM_LOADENS15_INS16_ILi3ELi4ELi3EEES19_NSU_INSB_IJNSC_ILi64EEES1A_EEENSB_IJSE_S1I_EEEEEEEvEEEENS_8epilogue10collective18CollectiveEpilogueINS1P_23Sm100TmaWarpSpecializedILi4ELi2ELi16ELb1ELb0EEEJNSB_IJS1I_SH_SJ_EEENSB_IJNSU_IS1I_SE_EENSU_INSB_IJNSC_ILi16EEESD_EEES1K_EEEEESL_NSB_IJNSB_IJlllEEESE_SW_EEESL_S21_NS1P_6fusion15FusionCallbacksIS1T_NS22_17LinearCombinationISL_fSL_fLNS_15FloatRoundStyleE2EEES1U_S1Z_JEEENSA_5SM1004TMEM4LOAD26SM100_TMEM_LOAD_32dp32b16xENSA_20SM90_TMA_LOAD_IM2COLENS15_INS16_ILi1ELi4ELi3EEES19_NSU_INSB_IJS1A_S1W_EEENSB_IJS1W_SE_EEEEEEENSA_39AutoVectorizingCopyWithAssumedAlignmentILi128EEENSA_21SM90_TMA_STORE_IM2COLES2H_S2J_S2J_EEEvvEEEEvNT_6ParamsE,(.L_x_254 - _ZN7cutlass13device_kernelINS_4conv6kernel13ConvUniversalINS1_16ConvProblemShapeILNS1_8OperatorE1ELi2EEENS1_10collective14CollectiveConvINS1_47MainloopSm100TmaUmmaWarpSpecializedImplicitGemmILS5_1ELi26ELi2ELi1ELi2EN4cute5tupleIJNSA_1CILi2EEENSC_ILi1EEESE_EEEEENSB_IJNSC_ILi128EEESH_NSB_IJNSC_ILi32EEEEEEEEENS_6half_tESL_NSA_8TiledMMAINSA_8MMA_AtomIJNSA_26SM100_MMA_F16BF16_2x1SM_SSISL_SL_fLi128ELi128ELNSA_4UMMA5MajorE0ELSQ_1ELNSP_7ScaleInE0ELSR_0EEEEEENSA_6LayoutINSB_IJSE_SE_SE_EEENSB_IJNSC_ILi0EEESW_SW_EEEEENSB_IJNSA_10UnderscoreESZ_SZ_EEEEENS7_6detail27Sm100ImplicitGemmTileTraitsINSA_25SM100_TMA_2SM_LOAD_IM2COLENSA_14ComposedLayoutINSA_7SwizzleILi2ELi4ELi3EEENSA_18smem_ptr_flag_bitsILi16EEENSU_INSB_IJNSC_ILi8EEESI_EEENSB_IJSI_SE_EEEEEEEvEENS13_INSA_18SM100_TMA_2SM_LOADENS15_INS16_ILi3ELi4ELi3EEES19_NSU_INSB_IJNSC_ILi64EEES1A_EEENSB_IJSE_S1I_EEEEEEEvEEEENS_8epilogue10collective18CollectiveEpilogueINS1P_23Sm100TmaWarpSpecializedILi4ELi2ELi16ELb1ELb0EEEJNSB_IJS1I_SH_SJ_EEENSB_IJNSU_IS1I_SE_EENSU_INSB_IJNSC_ILi16EEESD_EEES1K_EEEEESL_NSB_IJNSB_IJlllEEESE_SW_EEESL_S21_NS1P_6fusion15FusionCallbacksIS1T_NS22_17LinearCombinationISL_fSL_fLNS_15FloatRoundStyleE2EEES1U_S1Z_JEEENSA_5SM1004TMEM4LOAD26SM100_TMEM_LOAD_32dp32b16xENSA_20SM90_TMA_LOAD_IM2COLENS15_INS16_ILi1ELi4ELi3EEES19_NSU_INSB_IJS1A_S1W_EEENSB_IJS1W_SE_EEEEEEENSA_39AutoVectorizingCopyWithAssumedAlignmentILi128EEENSA_21SM90_TMA_STORE_IM2COLES2H_S2J_S2J_EEEvvEEEEvNT_6ParamsE)
        .other          _ZN7cutlass13device_kernelINS_4conv6kernel13ConvUniversalINS1_16ConvProblemShapeILNS1_8OperatorE1ELi2EEENS1_10collective14CollectiveConvINS1_47MainloopSm100TmaUmmaWarpSpecializedImplicitGemmILS5_1ELi26ELi2ELi1ELi2EN4cute5tupleIJNSA_1CILi2EEENSC_ILi1EEESE_EEEEENSB_IJNSC_ILi128EEESH_NSB_IJNSC_ILi32EEEEEEEEENS_6half_tESL_NSA_8TiledMMAINSA_8MMA_AtomIJNSA_26SM100_MMA_F16BF16_2x1SM_SSISL_SL_fLi128ELi128ELNSA_4UMMA5MajorE0ELSQ_1ELNSP_7ScaleInE0ELSR_0EEEEEENSA_6LayoutINSB_IJSE_SE_SE_EEENSB_IJNSC_ILi0EEESW_SW_EEEEENSB_IJNSA_10UnderscoreESZ_SZ_EEEEENS7_6detail27Sm100ImplicitGemmTileTraitsINSA_25SM100_TMA_2SM_LOAD_IM2COLENSA_14ComposedLayoutINSA_7SwizzleILi2ELi4ELi3EEENSA_18smem_ptr_flag_bitsILi16EEENSU_INSB_IJNSC_ILi8EEESI_EEENSB_IJSI_SE_EEEEEEEvEENS13_INSA_18SM100_TMA_2SM_LOADENS15_INS16_ILi3ELi4ELi3EEES19_NSU_INSB_IJNSC_ILi64EEES1A_EEENSB_IJSE_S1I_EEEEEEEvEEEENS_8epilogue10collective18CollectiveEpilogueINS1P_23Sm100TmaWarpSpecializedILi4ELi2ELi16ELb1ELb0EEEJNSB_IJS1I_SH_SJ_EEENSB_IJNSU_IS1I_SE_EENSU_INSB_IJNSC_ILi16EEESD_EEES1K_EEEEESL_NSB_IJNSB_IJlllEEESE_SW_EEESL_S21_NS1P_6fusion15FusionCallbacksIS1T_NS22_17LinearCombinationISL_fSL_fLNS_15FloatRoundStyleE2EEES1U_S1Z_JEEENSA_5SM1004TMEM4LOAD26SM100_TMEM_LOAD_32dp32b16xENSA_20SM90_TMA_LOAD_IM2COLENS15_INS16_ILi1ELi4ELi3EEES19_NSU_INSB_IJS1A_S1W_EEENSB_IJS1W_SE_EEEEEEENSA_39AutoVectorizingCopyWithAssumedAlignmentILi128EEENSA_21SM90_TMA_STORE_IM2COLES2H_S2J_S2J_EEEvvEEEEvNT_6ParamsE,@"STO_CUDA_ENTRY STV_DEFAULT"
_ZN7cutlass13device_kernelINS_4conv6kernel13ConvUniversalINS1_16ConvProblemShapeILNS1_8OperatorE1ELi2EEENS1_10collective14CollectiveConvINS1_47MainloopSm100TmaUmmaWarpSpecializedImplicitGemmILS5_1ELi26ELi2ELi1ELi2EN4cute5tupleIJNSA_1CILi2EEENSC_ILi1EEESE_EEEEENSB_IJNSC_ILi128EEESH_NSB_IJNSC_ILi32EEEEEEEEENS_6half_tESL_NSA_8TiledMMAINSA_8MMA_AtomIJNSA_26SM100_MMA_F16BF16_2x1SM_SSISL_SL_fLi128ELi128ELNSA_4UMMA5MajorE0ELSQ_1ELNSP_7ScaleInE0ELSR_0EEEEEENSA_6LayoutINSB_IJSE_SE_SE_EEENSB_IJNSC_ILi0EEESW_SW_EEEEENSB_IJNSA_10UnderscoreESZ_SZ_EEEEENS7_6detail27Sm100ImplicitGemmTileTraitsINSA_25SM100_TMA_2SM_LOAD_IM2COLENSA_14ComposedLayoutINSA_7SwizzleILi2ELi4ELi3EEENSA_18smem_ptr_flag_bitsILi16EEENSU_INSB_IJNSC_ILi8EEESI_EEENSB_IJSI_SE_EEEEEEEvEENS13_INSA_18SM100_TMA_2SM_LOADENS15_INS16_ILi3ELi4ELi3EEES19_NSU_INSB_IJNSC_ILi64EEES1A_EEENSB_IJSE_S1I_EEEEEEEvEEEENS_8epilogue10collective18CollectiveEpilogueINS1P_23Sm100TmaWarpSpecializedILi4ELi2ELi16ELb1ELb0EEEJNSB_IJS1I_SH_SJ_EEENSB_IJNSU_IS1I_SE_EENSU_INSB_IJNSC_ILi16EEESD_EEES1K_EEEEESL_NSB_IJNSB_IJlllEEESE_SW_EEESL_S21_NS1P_6fusion15FusionCallbacksIS1T_NS22_17LinearCombinationISL_fSL_fLNS_15FloatRoundStyleE2EEES1U_S1Z_JEEENSA_5SM1004TMEM4LOAD26SM100_TMEM_LOAD_32dp32b16xENSA_20SM90_TMA_LOAD_IM2COLENS15_INS16_ILi1ELi4ELi3EEES19_NSU_INSB_IJS1A_S1W_EEENSB_IJS1W_SE_EEEEEEENSA_39AutoVectorizingCopyWithAssumedAlignmentILi128EEENSA_21SM90_TMA_STORE_IM2COLES2H_S2J_S2J_EEEvvEEEEvNT_6ParamsE:
[----:B------:R-:W1:Y:S01]  /*0000*/  LDC R1, c[0x0][0x37c] ;  /* 0x0000df00ff017b82 */ /* 0x000e620000000800 */
[----:B------:R-:W2:Y:S01]  /*0010*/  S2R R55, SR_TID.X ;  /* 0x0000000000377919 */ /* 0x000ea20000002100 */
[----:B------:R-:W3:Y:S06]  /*0020*/  LDCU.64 UR8, c[0x0][0x890] ;  /* 0x00011200ff0877ac */ /* 0x000eec0008000a00 */
[----:B------:R-:W4:Y:S01]  /*0030*/  S2UR UR4, SR_CgaCtaId ;  /* 0x00000000000479c3 */ /* 0x000f220000008800 */
[----:B-1----:R-:W-:Y:S01]  /*0040*/  VIADD R1, R1, 0xfffffff8 ;  /* 0xfffffff801017836 */ /* 0x002fe20000000000 */
[----:B------:R-:W-:-:S02]  /*0050*/  PRMT R45, RZ, 0x7610, R45 ;  /* 0x00007610ff2d7816 */ /* 0x000fc4000000002d */
[----:B------:R-:W-:Y:S02]  /*0060*/  ELECT P1, URZ, PT ;  /* 0x0000000000ff782f */ /* 0x000fe40003820000 */
[----:B------:R-:W-:Y:S01]  /*0070*/  R2UR UR43, R1 ;  /* 0x00000000012b72ca */ /* 0x000fe200000e0000 */
[----:B---3--:R-:W-:-:S04]  /*0080*/  UISETP.NE.U32.AND UP0, UPT, UR8, URZ, UPT ;  /* 0x000000ff0800728c */ /* 0x008fc8000bf05070 */
[----:B------:R-:W-:Y:S02]  /*0090*/  UISETP.NE.AND.EX UP0, UPT, UR9, URZ, UPT, UP0 ;  /* 0x000000ff0900728c */ /* 0x000fe4000bf05300 */
[----:B----4-:R-:W-:Y:S02]  /*00a0*/  ULOP3.LUT UR31, UR4, 0x1, URZ, 0xc0, !UPT ;  /* 0x00000001041f7892 */ /* 0x010fe4000f8ec0ff */
[----:B------:R-:W-:Y:S01]  /*00b0*/  ULOP3.LUT UR30, UR4, 0x1, URZ, 0x3c, !UPT ;  /* 0x00000001041e7892 */ /* 0x000fe2000f8e3cff */
[----:B--2---:R-:W-:-:S05]  /*00c0*/  SHF.R.U32.HI R46, RZ, 0x5, R55 ;  /* 0x00000005ff2e7819 */ /* 0x004fca0000011637 */
[----:B------:R-:W1:Y:S02]  /*00d0*/  SHFL.IDX PT, R0, R46, RZ, 0x1f ;  /* 0x00001fff2e007589 */ /* 0x000e6400000e0000 */
[----:B-1----:R-:W-:Y:S01]  /*00e0*/  R2UR UR18, R0 ;  /* 0x00000000001272ca */ /* 0x002fe200000e0000 */
[----:B------:R-:W-:-:S14]  /*00f0*/  BRA.U UP0, `(.L_x_0) ;  /* 0x0000000100307547 */ /* 0x000fdc000b800000 */
[----:B------:R-:W1:Y:S02]  /*0100*/  LDCU.64 UR4, c[0x0][0x888] ;  /* 0x00011100ff0477ac */ /* 0x000e640008000a00 */
[----:B-1----:R-:W-:-:S04]  /*0110*/  UISETP.NE.U32.AND UP0, UPT, UR4, URZ, UPT ;  /* 0x000000ff0400728c */ /* 0x002fc8000bf05070 */
[----:B------:R-:W-:-:S09]  /*0120*/  UISETP.NE.AND.EX UP0, UPT, UR5, URZ, UPT, UP0 ;  /* 0x000000ff0500728c */ /* 0x000fd2000bf05300 */
[----:B------:R-:W-:Y:S05]  /*0130*/  BRA.U !UP0, `(.L_x_1) ;  /* 0x0000000108147547 */ /* 0x000fea000b800000 */
[----:B------:R-:W1:Y:S01]  /*0140*/  LDC.64 R2, c[0x0][0x888] ;  /* 0x00022200ff027b82 */ /* 0x000e620000000a00 */
[----:B------:R-:W1:Y:S02]  /*0150*/  LDCU.64 UR4, c[0x0][0x358] ;  /* 0x00006b00ff0477ac */ /* 0x000e640008000a00 */
[----:B-1----:R1:W5:Y:S01]  /*0160*/  LDG.E R27, desc[UR4][R2.64] ;  /* 0x00000004021b7981 */ /* 0x002362000c1e1900 */
[----:B------:R-:W-:Y:S01]  /*0170*/  HFMA2 R45, -RZ, RZ, 0, 5.9604644775390625e-08 ;  /* 0x00000001ff2d7431 */ /* 0x000fe200000001ff */
[----:B------:R-:W-:Y:S05]  /*0180*/  BRA `(.L_x_0) ;  /* 0x00000000000c7947 */ /* 0x000fea0003800000 */
.L_x_1:
[----:B------:R-:W1:Y:S01]  /*0190*/  LDCU UR4, c[0x0][0x880] ;  /* 0x00011000ff0477ac */ /* 0x000e620008000800 */
[----:B------:R-:W-:Y:S01]  /*01a0*/  HFMA2 R45, -RZ, RZ, 0, 5.9604644775390625e-08 ;  /* 0x00000001ff2d7431 */ /* 0x000fe200000001ff */
[----:B-1----:R-:W-:-:S07]  /*01b0*/  MOV R27, UR4 ;  /* 0x00000004001b7c02 */ /* 0x002fce0008000f00 */
.L_x_0:
[----:B------:R-:W2:Y:S02]  /*01c0*/  LDCU.64 UR4, c[0x0][0x8b0] ;  /* 0x00011600ff0477ac */ /* 0x000ea40008000a00 */
[----:B--2---:R-:W-:-:S04]  /*01d0*/  UISETP.NE.U32.AND UP0, UPT, UR4, URZ, UPT ;  /* 0x000000ff0400728c */ /* 0x004fc8000bf05070 */
[----:B------:R-:W-:-:S09]  /*01e0*/  UISETP.NE.AND.EX UP0, UPT, UR5, URZ, UPT, UP0 ;  /* 0x000000ff0500728c */ /* 0x000fd2000bf05300 */
[----:B------:R-:W-:Y:S05]  /*01f0*/  BRA.U UP0, `(.L_x_2) ;  /* 0x0000000100287547 */ /* 0x000fea000b800000 */
[----:B------:R-:W2:Y:S02]  /*0200*/  LDCU.64 UR4, c[0x0][0x8a8] ;  /* 0x00011500ff0477ac */ /* 0x000ea40008000a00 */
[----:B--2---:R-:W-:-:S04]  /*0210*/  UISETP.NE.U32.AND UP0, UPT, UR4, URZ, UPT ;  /* 0x000000ff0400728c */ /* 0x004fc8000bf05070 */
[----:B------:R-:W-:-:S09]  /*0220*/  UISETP.NE.AND.EX UP0, UPT, UR5, URZ, UPT, UP0 ;  /* 0x000000ff0500728c */ /* 0x000fd2000bf05300 */
[----:B------:R-:W-:Y:S05]  /*0230*/  BRA.U !UP0, `(.L_x_3) ;  /* 0x0000000108107547 */ /* 0x000fea000b800000 */
[----:B------:R-:W2:Y:S01]  /*0240*/  LDC.64 R24, c[0x0][0x8a8] ;  /* 0x00022a00ff187b82 */ /* 0x000ea20000000a00 */
[----:B------:R-:W2:Y:S02]  /*0250*/  LDCU.64 UR4, c[0x0][0x358] ;  /* 0x00006b00ff0477ac */ /* 0x000ea40008000a00 */
[----:B--2---:R2:W5:Y:S01]  /*0260*/  LDG.E R24, desc[UR4][R24.64] ;  /* 0x0000000418187981 */ /* 0x004562000c1e1900 */
[----:B------:R-:W-:Y:S05]  /*0270*/  BRA `(.L_x_2) ;  /* 0x0000000000087947 */ /* 0x000fea0003800000 */
.L_x_3:
[----:B------:R-:W2:Y:S02]  /*0280*/  LDCU UR4, c[0x0][0x8a0] ;  /* 0x00011400ff0477ac */ /* 0x000ea40008000800 */
[----:B--2---:R-:W-:Y:S02]  /*0290*/  MOV R24, UR4 ;  /* 0x0000000400187c02 */ /* 0x004fe40008000f00 */
.L_x_2:
[----:B------:R-:W-:Y:S01]  /*02a0*/  IMAD.U32 R0, RZ, RZ, UR18 ;  /* 0x00000012ff007e24 */ /* 0x000fe2000f8e00ff */
[----:B------:R-:W-:Y:S04]  /*02b0*/  BSSY.RECONVERGENT B0, `(.L_x_4) ;  /* 0x000000c000007945 */ /* 0x000fe80003800200 */
[C---:B------:R-:W-:Y:S02]  /*02c0*/  ISETP.NE.OR P2, PT, R0.reuse, 0x1, !P1 ;  /* 0x000000010000780c */ /* 0x040fe40004f45670 */
[----:B------:R-:W-:-:S11]  /*02d0*/  ISETP.NE.OR P0, PT, R0, 0x3, !P1 ;  /* 0x000000030000780c */ /* 0x000fd60004f05670 */
[----:B------:R-:W-:Y:S05]  /*02e0*/  @P2 BRA `(.L_x_5) ;  /* 0x0000000000202947 */ /* 0x000fea0003800000 */
[----:B------:R-:W3:Y:S02]  /*02f0*/  LDCU.64 UR4, c[0x0][0x348] ;  /* 0x00006900ff0477ac */ /* 0x000ee40008000a00 */
[----:B---3--:R-:W-:Y:S02]  /*0300*/  UIADD3 UR6, UP1, UPT, UR4, 0x80, URZ ;  /* 0x0000008004067890 */ /* 0x008fe4000ff3e0ff */
[----:B------:R-:W-:Y:S02]  /*0310*/  UIADD3 UR4, UP0, UPT, UR4, 0x180, URZ ;  /* 0x0000018004047890 */ /* 0x000fe4000ff1e0ff */
[----:B------:R-:W-:Y:S02]  /*0320*/  UIADD3.X UR7, UPT, UPT, URZ, UR5, URZ, UP1, !UPT ;  /* 0x00000005ff077290 */ /* 0x000fe40008ffe4ff */
[----:B------:R-:W-:-:S07]  /*0330*/  UIADD3.X UR5, UPT, UPT, URZ, UR5, URZ, UP0, !UPT ;  /* 0x00000005ff057290 */ /* 0x000fce00087fe4ff */
[----:B------:R3:W-:Y:S02]  /*0340*/  UTMACCTL.PF [UR6] ;  /* 0x00000000060079b9 */ /* 0x0007e40008040000 */
[----:B------:R3:W-:Y:S02]  /*0350*/  UTMACCTL.PF [UR4] ;  /* 0x00000000040079b9 */ /* 0x0007e40008040000 */
[----:B---3--:R-:W-:Y:S01]  /*0360*/  NOP ;  /* 0x0000000000007918 */ /* 0x008fe20000000000 */
.L_x_5:
[----:B------:R-:W-:Y:S05]  /*0370*/  BSYNC.RECONVERGENT B0 ;  /* 0x0000000000007941 */ /* 0x000fea0003800200 */
.L_x_4:
[----:B------:R-:W-:Y:S04]  /*0380*/  BSSY.RECONVERGENT B0, `(.L_x_6) ;  /* 0x000000a000007945 */ /* 0x000fe80003800200 */
        /* <DEDUP_REMOVED lines=9> */
.L_x_7:
[----:B------:R-:W-:Y:S05]  /*0420*/  BSYNC.RECONVERGENT B0 ;  /* 0x0000000000007941 */ /* 0x000fea0003800200 */
.L_x_6:
[----:B------:R-:W3:Y:S01]  /*0430*/  LDCU.64 UR4, c[0x0][0x888] ;  /* 0x00011100ff0477ac */ /* 0x000ee20008000a00 */
[----:B------:R-:W-:Y:S02]  /*0440*/  UISETP.EQ.U32.AND UP2, UPT, UR8, URZ, UPT ;  /* 0x000000ff0800728c */ /* 0x000fe4000bf42070 */
[----:B------:R-:W-:Y:S02]  /*0450*/  UPLOP3.LUT UP3, UPT, UPT, UPT, UPT, 0x80, 0x8 ;  /* 0x000000000008789c */ /* 0x000fe40003f6f070 */
[----:B---3--:R-:W-:-:S04]  /*0460*/  UISETP.NE.U32.AND UP0, UPT, UR4, URZ, UPT ;  /* 0x000000ff0400728c */ /* 0x008fc8000bf05070 */
[----:B------:R-:W-:-:S04]  /*0470*/  UISETP.NE.AND.EX UP1, UPT, UR5, URZ, UPT, UP0 ;  /* 0x000000ff0500728c */ /* 0x000fc8000bf25300 */
[----:B------:R-:W-:-:S04]  /*0480*/  UISETP.EQ.OR.EX UP4, UPT, UR9, URZ, !UP1, UP2 ;  /* 0x000000ff0900728c */ /* 0x000fc8000cf82720 */
[----:B------:R-:W-:-:S06]  /*0490*/  UP2UR UR4, UPR, URZ, 0x10 ;  /* 0x00000010ff047883 */ /* 0x000fcc0008000000 */
[----:B------:R-:W-:Y:S01]  /*04a0*/  MOV R49, UR4 ;  /* 0x0000000400317c02 */ /* 0x000fe20008000f00 */
[----:B------:R-:W-:Y:S06]  /*04b0*/  BRA.U !UP4, `(.L_x_8) ;  /* 0x000000010c207547 */ /* 0x000fec000b800000 */
[----:B------:R-:W-:Y:S01]  /*04c0*/  UISETP.NE.U32.AND UP2, UPT, UR8, URZ, UPT ;  /* 0x000000ff0800728c */ /* 0x000fe2000bf45070 */
[----:B-----5:R-:W-:Y:S01]  /*04d0*/  FSETP.NEU.AND P0, PT, R27, RZ, PT ;  /* 0x000000ff1b00720b */ /* 0x020fe20003f0d000 */
[----:B------:R-:W-:Y:S02]  /*04e0*/  USEL UR4, URZ, 0xffffffff, UP1 ;  /* 0xffffffffff047887 */ /* 0x000fe40008800000 */
[----:B------:R-:W-:-:S10]  /*04f0*/  UISETP.NE.AND.EX UP2, UPT, UR9, URZ, UPT, UP2 ;  /* 0x000000ff0900728c */ /* 0x000fd4000bf45320 */
[----:B------:R-:W-:Y:S01]  /*0500*/  VOTEU.ANY UP0, P0 ;  /* 0x0000000000ff7886 */ /* 0x000fe20000000100 */
[----:B------:R-:W-:-:S04]  /*0510*/  @!UP2 USEL UR4, URZ, 0xffffffff, UP0 ;  /* 0xffffffffff04a887 */ /* 0x000fc80008000000 */
[----:B------:R-:W-:-:S04]  /*0520*/  ULOP3.LUT UR4, UR4, 0x1, URZ, 0xc0, !UPT ;  /* 0x0000000104047892 */ /* 0x000fc8000f8ec0ff */
[----:B------:R-:W-:-:S11]  /*0530*/  UISETP.NE.U32.AND UP3, UPT, UR4, 0x1, UPT ;  /* 0x000000010400788c */ /* 0x000fd6000bf65070 */
.L_x_8:
[----:B------:R-:W3:Y:S01]  /*0540*/  SHFL.IDX PT, R0, R46, RZ, 0x1f ;  /* 0x00001fff2e007589 */ /* 0x000ee200000e0000 */
[----:B------:R-:W-:Y:S02]  /*0550*/  UISETP.NE.AND UP5, UPT, UR18, 0x2, UPT ;  /* 0x000000021200788c */ /* 0x000fe4000bfa5270 */
[----:B------:R-:W-:Y:S02]  /*0560*/  UISETP.NE.AND UP0, UPT, UR18, 0x2, UPT ;  /* 0x000000021200788c */ /* 0x000fe4000bf05270 */
[----:B------:R-:W-:Y:S02]  /*0570*/  UISETP.NE.OR UP2, UPT, UR31, URZ, UP5 ;  /* 0x000000ff1f00728c */ /* 0x000fe4000af45670 */
[----:B------:R-:W-:-:S04]  /*0580*/  USEL UR67, URZ, 0x1, UP0 ;  /* 0x00000001ff437887 */ /* 0x000fc80008000000 */
[----:B------:R-:W-:Y:S02]  /*0590*/  PLOP3.LUT P3, PT, P1, PT, UP2, 0xae, 0xea ;  /* 0x0000000000ea781c */ /* 0x000fe40000f6f52e */
[----:B---3--:R-:W-:-:S13]  /*05a0*/  ISETP.NE.AND P0, PT, R0, RZ, PT ;  /* 0x000000ff0000720c */ /* 0x008fda0003f05270 */
[----:B------:R-:W-:Y:S05]  /*05b0*/  @P0 BRA `(.L_x_9) ;  /* 0x0000000400040947 */ /* 0x000fea0003800000 */
[----:B------:R-:W-:Y:S01]  /*05c0*/  ELECT P0, URZ, PT ;  /* 0x0000000000ff782f */ /* 0x000fe20003800000 */
[----:B------:R-:W-:-:S12]  /*05d0*/  BSSY.RECONVERGENT B0, `(.L_x_9) ;  /* 0x000003f000007945 */ /* 0x000fd80003800200 */
[----:B------:R-:W-:Y:S05]  /*05e0*/  @!P0 BRA `(.L_x_10) ;  /* 0x0000000000f48947 */ /* 0x000fea0003800000 */
[----:B------:R-:W3:Y:S01]  /*05f0*/  S2UR UR5, SR_CgaCtaId ;  /* 0x00000000000579c3 */ /* 0x000ee20000008800 */
[----:B------:R-:W-:Y:S01]  /*0600*/  UMOV UR4, 0x400 ;  /* 0x0000040000047882 */ /* 0x000fe20000000000 */
[----:B------:R-:W-:Y:S02]  /*0610*/  UMOV UR6, 0x1 ;  /* 0x0000000100067882 */ /* 0x000fe40000000000 */
[----:B------:R-:W-:-:S04]  /*0620*/  UIADD3 UR6, UPT, UPT, -UR6, 0x100000, URZ ;  /* 0x0010000006067890 */ /* 0x000fc8000fffe1ff */
[----:B------:R-:W-:Y:S02]  /*0630*/  USHF.L.U32 UR7, UR6, 0xb, URZ ;  /* 0x0000000b06077899 */ /* 0x000fe400080006ff */
[----:B------:R-:W-:Y:S02]  /*0640*/  USHF.L.U32 UR6, UR6, 0x1, URZ ;  /* 0x0000000106067899 */ /* 0x000fe400080006ff */
[----:B---3--:R-:W-:Y:S01]  /*0650*/  ULEA UR4, UR5, UR4, 0x18 ;  /* 0x0000000405047291 */ /* 0x008fe2000f8ec0ff */
[----:B------:R-:W3:Y:S11]  /*0660*/  FENCE.VIEW.ASYNC.S ;  /* 0x00000000000073c6 */ /* 0x000ef60000000000 */
[----:B---3--:R3:W4:Y:S01]  /*0670*/  SYNCS.EXCH.64 URZ, [UR4], UR6 ;  /* 0x0000000604ff75b2 */ /* 0x0087220008000100 */
[----:B------:R3:W1:Y:S01]  /*0680*/  SYNCS.EXCH.64 URZ, [UR4+0xd0], UR6 ;  /* 0x0000d00604ff75b2 */ /* 0x0006620008000100 */
        /* <DEDUP_REMOVED lines=49> */
[----:B------:R3:W1:Y:S02]  /*09a0*/  SYNCS.EXCH.64 URZ, [UR4+0x198], UR6 ;  /* 0x0001980604ff75b2 */ /* 0x0006640008000100 */
[----:B---34-:R-:W-:Y:S01]  /*09b0*/  NOP ;  /* 0x0000000000007918 */ /* 0x018fe20000000000 */
.L_x_10:
[----:B------:R-:W-:Y:S05]  /*09c0*/  BSYNC.RECONVERGENT B0 ;  /* 0x0000000000007941 */ /* 0x000fea0003800200 */
.L_x_9:
[----:B------:R-:W3:Y:S01]  /*09d0*/  SHFL.IDX PT, R0, R46, RZ, 0x1f ;  /* 0x00001fff2e007589 */ /* 0x000ee200000e0000 */
[----:B------:R-:W-:Y:S01]  /*09e0*/  NOP ;  /* 0x0000000000007918 */ /* 0x000fe20000000000 */
[----:B---3--:R-:W-:-:S13]  /*09f0*/  ISETP.NE.AND P0, PT, R0, 0x1, PT ;  /* 0x000000010000780c */ /* 0x008fda0003f05270 */
[----:B------:R-:W-:Y:S05]  /*0a00*/  @P0 BRA `(.L_x_11) ;  /* 0x0000000000580947 */ /* 0x000fea0003800000 */
[----:B------:R-:W3:Y:S01]  /*0a10*/  S2UR UR5, SR_CgaCtaId ;  /* 0x00000000000579c3 */ /* 0x000ee20000008800 */
[----:B------:R-:W-:Y:S01]  /*0a20*/  UMOV UR4, 0x400 ;  /* 0x0000040000047882 */ /* 0x000fe20000000000 */
[----:B------:R-:W-:Y:S01]  /*0a30*/  UMOV UR8, 0x20 ;  /* 0x0000002000087882 */ /* 0x000fe20000000000 */
[----:B------:R-:W-:Y:S01]  /*0a40*/  UMOV UR6, 0x80 ;  /* 0x0000008000067882 */ /* 0x000fe20000000000 */
[----:B------:R-:W-:-:S04]  /*0a50*/  UIADD3 UR8, UPT, UPT, -UR8, 0x100000, URZ ;  /* 0x0010000008087890 */ /* 0x000fc8000fffe1ff */
[----:B------:R-:W-:Y:S02]  /*0a60*/  USHF.L.U32 UR9, UR8, 0xb, URZ ;  /* 0x0000000b08097899 */ /* 0x000fe400080006ff */
[----:B------:R-:W-:Y:S02]  /*0a70*/  USHF.L.U32 UR8, UR8, 0x1, URZ ;  /* 0x0000000108087899 */ /* 0x000fe400080006ff */
[----:B------:R-:W-:-:S04]  /*0a80*/  UIADD3 UR6, UPT, UPT, -UR6, 0x100000, URZ ;  /* 0x0010000006067890 */ /* 0x000fc8000fffe1ff */
[----:B------:R-:W-:Y:S02]  /*0a90*/  USHF.L.U32 UR7, UR6, 0xb, URZ ;  /* 0x0000000b06077899 */ /* 0x000fe400080006ff */
[----:B------:R-:W-:Y:S01]  /*0aa0*/  USHF.L.U32 UR6, UR6, 0x1, URZ ;  /* 0x0000000106067899 */ /* 0x000fe200080006ff */
[----:B------:R-:W-:Y:S01]  /*0ab0*/  ELECT P0, URZ, PT ;  /* 0x0000000000ff782f */ /* 0x000fe20003800000 */
[----:B---3--:R-:W-:Y:S01]  /*0ac0*/  ULEA UR4, UR5, UR4, 0x18 ;  /* 0x0000000405047291 */ /* 0x008fe2000f8ec0ff */
[----:B------:R-:W3:Y:S11]  /*0ad0*/  FENCE.VIEW.ASYNC.S ;  /* 0x00000000000073c6 */ /* 0x000ef60000000000 */
[----:B---3--:R3:W4:Y:S01]  /*0ae0*/  SYNCS.EXCH.64 URZ, [UR4+0x1a0], UR8 ;  /* 0x0001a00804ff75b2 */ /* 0x0087220008000100 */
[----:B------:R3:W1:Y:S01]  /*0af0*/  SYNCS.EXCH.64 URZ, [UR4+0x1c0], UR6 ;  /* 0x0001c00604ff75b2 */ /* 0x0006620008000100 */
[----:B------:R3:W1:Y:S01]  /*0b00*/  SYNCS.EXCH.64 URZ, [UR4+0x1a8], UR8 ;  /* 0x0001a80804ff75b2 */ /* 0x0006620008000100 */
[----:B------:R3:W1:Y:S01]  /*0b10*/  SYNCS.EXCH.64 URZ, [UR4+0x1c8], UR6 ;  /* 0x0001c80604ff75b2 */ /* 0x0006620008000100 */
[----:B------:R3:W1:Y:S01]  /*0b20*/  SYNCS.EXCH.64 URZ, [UR4+0x1b0], UR8 ;  /* 0x0001b00804ff75b2 */ /* 0x0006620008000100 */
[----:B------:R3:W1:Y:S01]  /*0b30*/  SYNCS.EXCH.64 URZ, [UR4+0x1d0], UR6 ;  /* 0x0001d00604ff75b2 */ /* 0x0006620008000100 */
[----:B------:R3:W1:Y:S01]  /*0b40*/  SYNCS.EXCH.64 URZ, [UR4+0x1b8], UR8 ;  /* 0x0001b80804ff75b2 */ /* 0x0006620008000100 */
[----:B------:R3:W1:Y:S01]  /*0b50*/  SYNCS.EXCH.64 URZ, [UR4+0x1d8], UR6 ;  /* 0x0001d80604ff75b2 */ /* 0x0006620008000100 */
[----:B------:R-:W-:Y:S01]  /*0b60*/  NOP ;  /* 0x0000000000007918 */ /* 0x000fe20000000000 */
.L_x_11:
[----:B------:R-:W2:Y:S01]  /*0b70*/  SHFL.IDX PT, R0, R46, RZ, 0x1f ;  /* 0x00001fff2e007589 */ /* 0x000ea200000e0000 */
[----:B------:R-:W-:Y:S01]  /*0b80*/  NOP ;  /* 0x0000000000007918 */ /* 0x000fe20000000000 */
[----:B--2---:R-:W-:-:S13]  /*0b90*/  ISETP.NE.AND P0, PT, R0, 0x3, PT ;  /* 0x000000030000780c */ /* 0x004fda0003f05270 */
[----:B------:R-:W-:Y:S05]  /*0ba0*/  @P0 BRA `(.L_x_12) ;  /* 0x0000000000300947 */ /* 0x000fea0003800000 */
[----:B------:R-:W2:Y:S01]  /*0bb0*/  S2UR UR5, SR_CgaCtaId ;  /* 0x00000000000579c3 */ /* 0x000ea20000008800 */
[----:B---3--:R-:W-:Y:S01]  /*0bc0*/  UMOV UR4, 0x400 ;  /* 0x0000040000047882 */ /* 0x008fe20000000000 */
[----:B------:R-:W-:Y:S01]  /*0bd0*/  UMOV UR6, 0x20 ;  /* 0x0000002000067882 */ /* 0x000fe20000000000 */
[----:B------:R-:W-:Y:S01]  /*0be0*/  ELECT P0, URZ, PT ;  /* 0x0000000000ff782f */ /* 0x000fe20003800000 */
[----:B------:R-:W-:-:S04]  /*0bf0*/  UIADD3 UR6, UPT, UPT, -UR6, 0x100000, URZ ;  /* 0x0010000006067890 */ /* 0x000fc8000fffe1ff */
[----:B------:R-:W-:Y:S02]  /*0c00*/  USHF.L.U32 UR7, UR6, 0xb, URZ ;  /* 0x0000000b06077899 */ /* 0x000fe400080006ff */
[----:B------:R-:W-:Y:S02]  /*0c10*/  USHF.L.U32 UR6, UR6, 0x1, URZ ;  /* 0x0000000106067899 */ /* 0x000fe400080006ff */
[----:B--2---:R-:W-:Y:S01]  /*0c20*/  ULEA UR4, UR5, UR4, 0x18 ;  /* 0x0000000405047291 */ /* 0x004fe2000f8ec0ff */
[----:B------:R-:W2:Y:S11]  /*0c30*/  FENCE.VIEW.ASYNC.S ;  /* 0x00000000000073c6 */ /* 0x000eb60000000000 */
[----:B--2---:R2:W3:Y:S01]  /*0c40*/  SYNCS.EXCH.64 URZ, [UR4+0x1e0], UR6 ;  /* 0x0001e00604ff75b2 */ /* 0x0044e20008000100 */
[----:B------:R2:W1:Y:S01]  /*0c50*/  SYNCS.EXCH.64 URZ, [UR4+0x1e8], UR6 ;  /* 0x0001e80604ff75b2 */ /* 0x0004620008000100 */
[----:B------:R-:W-:Y:S01]  /*0c60*/  NOP ;  /* 0x0000000000007918 */ /* 0x000fe20000000000 */
.L_x_12:
[----:B------:R-:W4:Y:S01]  /*0c70*/  SHFL.IDX PT, R0, R46, RZ, 0x1f ;  /* 0x00001fff2e007589 */ /* 0x000f2200000e0000 */
[----:B------:R-:W-:Y:S01]  /*0c80*/  NOP ;  /* 0x0000000000007918 */ /* 0x000fe20000000000 */
[----:B----4-:R-:W-:-:S13]  /*0c90*/  ISETP.NE.AND P0, PT, R0, 0x4, PT ;  /* 0x000000040000780c */ /* 0x010fda0003f05270 */
[----:B------:R-:W-:Y:S05]  /*0ca0*/  @P0 BRA `(.L_x_13) ;  /* 0x0000000000440947 */ /* 0x000fea0003800000 */
[----:B------:R-:W4:Y:S01]  /*0cb0*/  S2UR UR5, SR_CgaCtaId ;  /* 0x00000000000579c3 */ /* 0x000f220000008800 */
[----:B--23--:R-:W-:Y:S01]  /*0cc0*/  UMOV UR4, 0x1e0 ;  /* 0x000001e000047882 */ /* 0x00cfe20000000000 */
[----:B------:R-:W-:Y:S01]  /*0cd0*/  UMOV UR6, 0x400 ;  /* 0x0000040000067882 */ /* 0x000fe20000000000 */
[----:B------:R-:W-:Y:S01]  /*0ce0*/  USEL UR4, UR4, 0x1a0, UP3 ;  /* 0x000001a004047887 */ /* 0x000fe20009800000 */
[----:B------:R-:W-:Y:S01]  /*0cf0*/  UMOV UR8, 0x1 ;  /* 0x0000000100087882 */ /* 0x000fe20000000000 */
[----:B------:R-:W-:Y:S01]  /*0d00*/  ELECT P0, URZ, PT ;  /* 0x0000000000ff782f */ /* 0x000fe20003800000 */
[----:B------:R-:W-:-:S04]  /*0d10*/  UIADD3 UR8, UPT, UPT, -UR8, 0x100000, URZ ;  /* 0x0010000008087890 */ /* 0x000fc8000fffe1ff */
[----:B------:R-:W-:Y:S02]  /*0d20*/  USHF.L.U32 UR9, UR8, 0xb, URZ ;  /* 0x0000000b08097899 */ /* 0x000fe400080006ff */
[----:B------:R-:W-:Y:S02]  /*0d30*/  USHF.L.U32 UR8, UR8, 0x1, URZ ;  /* 0x0000000108087899 */ /* 0x000fe400080006ff */
[----:B----4-:R-:W-:Y:S02]  /*0d40*/  ULEA UR6, UR5, UR6, 0x18 ;  /* 0x0000000605067291 */ /* 0x010fe4000f8ec0ff */
[----:B------:R-:W-:-:S04]  /*0d50*/  UIADD3 UR4, UPT, UPT, -UR4, 0x100000, URZ ;  /* 0x0010000004047890 */ /* 0x000fc8000fffe1ff */
[----:B------:R-:W-:Y:S02]  /*0d60*/  USHF.L.U32 UR5, UR4, 0xb, URZ ;  /* 0x0000000b04057899 */ /* 0x000fe400080006ff */
[----:B------:R-:W-:Y:S01]  /*0d70*/  USHF.L.U32 UR4, UR4, 0x1, URZ ;  /* 0x0000000104047899 */ /* 0x000fe200080006ff */
[----:B------:R-:W2:Y:S03]  /*0d80*/  FENCE.VIEW.ASYNC.S ;  /* 0x00000000000073c6 */ /* 0x000ea60000000000 */
[----:B--2---:R4:W2:Y:S08]  /*0d90*/  SYNCS.EXCH.64 URZ, [UR6+0x1f0], UR8 ;  /* 0x0001f00806ff75b2 */ /* 0x0048b00008000100 */
[----:B------:R4:W3:Y:S02]  /*0da0*/  SYNCS.EXCH.64 URZ, [UR6+0x1f8], UR4 ;  /* 0x0001f80406ff75b2 */ /* 0x0008e40008000100 */
[----:B----4-:R-:W-:Y:S01]  /*0db0*/  NOP ;  /* 0x0000000000007918 */ /* 0x010fe20000000000 */
.L_x_13:
[----:B------:R-:W4:Y:S01]  /*0dc0*/  SHFL.IDX PT, R0, R46, RZ, 0x1f ;  /* 0x00001fff2e007589 */ /* 0x000f2200000e0000 */
[----:B------:R-:W-:Y:S01]  /*0dd0*/  ISETP.NE.OR P1, PT, RZ, UR18, !P1 ;  /* 0x00000012ff007c0c */ /* 0x000fe2000cf25670 */
[----:B------:R-:W-:Y:S01]  /*0de0*/  NOP ;  /* 0x0000000000007918 */ /* 0x000fe20000000000 */
[----:B----4-:R-:W-:-:S13]  /*0df0*/  ISETP.NE.AND P0, PT, R0, 0x5, PT ;  /* 0x000000050000780c */ /* 0x010fda0003f05270 */
[----:B------:R-:W-:Y:S05]  /*0e00*/  @P0 BRA `(.L_x_14) ;  /* 0x0000000000480947 */ /* 0x000fea0003800000 */
[----:B------:R-:W4:Y:S01]  /*0e10*/  S2UR UR5, SR_CgaCtaId ;  /* 0x00000000000579c3 */ /* 0x000f220000008800 */
[----:B--23--:R-:W-:Y:S01]  /*0e20*/  UMOV UR4, 0x400 ;  /* 0x0000040000047882 */ /* 0x00cfe20000000000 */
        /* <DEDUP_REMOVED lines=9> */
[----:B----4-:R-:W-:Y:S01]  /*0ec0*/  ULEA UR4, UR5, UR4, 0x18 ;  /* 0x0000000405047291 */ /* 0x010fe2000f8ec0ff */
[----:B------:R-:W2:Y:S11]  /*0ed0*/  FENCE.VIEW.ASYNC.S ;  /* 0x00000000000073c6 */ /* 0x000eb60000000000 */
[----:B--2---:R4:W2:Y:S01]  /*0ee0*/  SYNCS.EXCH.64 URZ, [UR4+0x200], UR6 ;  /* 0x0002000604ff75b2 */ /* 0x0048a20008000100 */
[----:B------:R4:W3:Y:S01]  /*0ef0*/  SYNCS.EXCH.64 URZ, [UR4+0x210], UR8 ;  /* 0x0002100804ff75b2 */ /* 0x0008e20008000100 */
[----:B------:R4:W1:Y:S01]  /*0f00*/  SYNCS.EXCH.64 URZ, [UR4+0x208], UR6 ;  /* 0x0002080604ff75b2 */ /* 0x0008620008000100 */
[----:B------:R4:W1:Y:S02]  /*0f10*/  SYNCS.EXCH.64 URZ, [UR4+0x218], UR8 ;  /* 0x0002180804ff75b2 */ /* 0x0008640008000100 */
[----:B----4-:R-:W-:Y:S01]  /*0f20*/  NOP ;  /* 0x0000000000007918 */ /* 0x010fe20000000000 */
.L_x_14:
[----:B--23--:R-:W2:Y:S01]  /*0f30*/  S2UR UR7, SR_CgaCtaId ;  /* 0x00000000000779c3 */ /* 0x00cea20000008800 */
[----:B------:R-:W-:Y:S01]  /*0f40*/  VOTEU.ALL UP0, P1 ;  /* 0x0000000000ff7886 */ /* 0x000fe20000800000 */
[----:B------:R-:W-:Y:S01]  /*0f50*/  UMOV UR4, 0x20 ;  /* 0x0000002000047882 */ /* 0x000fe20000000000 */
[----:B------:R-:W-:Y:S01]  /*0f60*/  NOP ;  /* 0x0000000000007918 */ /* 0x000fe20000000000 */
[----:B-1----:R-:W-:Y:S01]  /*0f70*/  LOP3.LUT R3, R55, 0x1f, RZ, 0xc0, !PT ;  /* 0x0000001f37037812 */ /* 0x002fe200078ec0ff */
[----:B------:R-:W-:Y:S01]  /*0f80*/  UISETP.NE.AND UP4, UPT, UR18, URZ, UPT ;  /* 0x000000ff1200728c */ /* 0x000fe2000bf85270 */
[----:B------:R-:W-:Y:S01]  /*0f90*/  @!UP0 UMOV UR6, 0x400 ;  /* 0x0000040000068882 */ /* 0x000fe20000000000 */
[----:B------:R-:W-:-:S04]  /*0fa0*/  @!UP0 UIADD3 UR4, UPT, UPT, -UR4, 0x100000, URZ ;  /* 0x0010000004048890 */ /* 0x000fc8000fffe1ff */
[----:B------:R-:W-:Y:S02]  /*0fb0*/  @!UP0 USHF.L.U32 UR5, UR4, 0xb, URZ ;  /* 0x0000000b04058899 */ /* 0x000fe400080006ff */
[----:B------:R-:W-:Y:S02]  /*0fc0*/  @!UP0 USHF.L.U32 UR4, UR4, 0x1, URZ ;  /* 0x0000000104048899 */ /* 0x000fe400080006ff */
[----:B--2---:R-:W-:Y:S01]  /*0fd0*/  @!UP0 ULEA UR6, UR7, UR6, 0x18 ;  /* 0x0000000607068291 */ /* 0x004fe2000f8ec0ff */
[----:B------:R-:W1:Y:S01]  /*0fe0*/  LDCU UR7, c[0x0][0x36c] ;  /* 0x00006d80ff0777ac */ /* 0x000e620008000800 */
[----:B------:R-:W-:Y:S01]  /*0ff0*/  VOTEU.ALL UP0, P1 ;  /* 0x0000000000ff7886 */ /* 0x000fe20000800000 */
[----:B------:R-:W2:Y:S09]  /*1000*/  FENCE.VIEW.ASYNC.S ;  /* 0x00000000000073c6 */ /* 0x000eb20000000000 */
[----:B--2---:R2:W3:Y:S01]  /*1010*/  @!UP0 SYNCS.EXCH.64 URZ, [UR6+0x220], UR4 ;  /* 0x0002200406ff85b2 */ /* 0x0044e20008000100 */
[----:B-1----:R-:W-:-:S09]  /*1020*/  UISETP.EQ.U32.AND UP6, UPT, UR7, 0x1, UPT ;  /* 0x000000010700788c */ /* 0x002fd2000bfc2070 */
[----:B--2---:R-:W-:Y:S05]  /*1030*/  BRA.U !UP6, `(.L_x_15) ;  /* 0x000000010e087547 */ /* 0x004fea000b800000 */
[----:B---3--:R-:W-:Y:S01]  /*1040*/  UCGABAR_ARV ;  /* 0x00000000000079c7 */ /* 0x008fe20008000000 */
[----:B------:R-:W-:Y:S05]  /*1050*/  BRA `(.L_x_16) ;  /* 0x0000000000047947 */ /* 0x000fea0003800000 */
.L_x_15:
[----:B---3--:R-:W-:Y:S01]  /*1060*/  NOP ;  /* 0x0000000000007918 */ /* 0x008fe20000000000 */
.L_x_16:
[----:B------:R-:W1:Y:S01]  /*1070*/  S2UR UR22, SR_CTAID.X ;  /* 0x00000000001679c3 */ /* 0x000e620000002500 */
[----:B------:R-:W-:-:S05]  /*1080*/  CS2R.32 R48, SR_CgaSize ;  /* 0x0000000000307805 */ /* 0x000fca0000008a00 */
[----:B------:R-:W-:-:S05]  /*1090*/  IMAD R48, R48, -0xa0, RZ ;  /* 0xffffff6030307824 */ /* 0x000fca00078e02ff */
[----:B------:R-:W-:-:S14]  /*10a0*/  R2UR UR5, R48 ;  /* 0x00000000300572ca */ /* 0x000fdc00000e0000 */
[----:B------:R-:W2:Y:S01]  /*10b0*/  LDCU UR5, c[0x0][UR5+0x2b0] ;  /* 0x00005600050577ac */ /* 0x000ea20008000800 */
[----:B------:R-:W-:-:S05]  /*10c0*/  CS2R.32 R48, SR_CgaSize ;  /* 0x0000000000307805 */ /* 0x000fca0000008a00 */
[----:B------:R-:W-:-:S05]  /*10d0*/  IMAD R48, R48, -0xa0, RZ ;  /* 0xffffff6030307824 */ /* 0x000fca00078e02ff */
[----:B------:R-:W-:-:S14]  /*10e0*/  R2UR UR4, R48 ;  /* 0x00000000300472ca */ /* 0x000fdc00000e0000 */
[----:B------:R-:W3:Y:S01]  /*10f0*/  LDCU UR4, c[0x0][UR4+0x2b4] ;  /* 0x00005680040477ac */ /* 0x000ee20008000800 */
[----:B------:R-:W4:Y:S01]  /*1100*/  S2UR UR20, SR_CTAID.Y ;  /* 0x00000000001479c3 */ /* 0x000f220000002600 */
[----:B------:R-:W-:-:S05]  /*1110*/  CS2R.32 R48, SR_CgaSize ;  /* 0x0000000000307805 */ /* 0x000fca0000008a00 */
[----:B------:R-:W-:-:S05]  /*1120*/  IMAD R48, R48, -0xa0, RZ ;  /* 0xffffff6030307824 */ /* 0x000fca00078e02ff */
[----:B------:R-:W-:-:S14]  /*1130*/  R2UR UR7, R48 ;  /* 0x00000000300772ca */ /* 0x000fdc00000e0000 */
[----:B------:R-:W3:Y:S01]  /*1140*/  LDCU UR7, c[0x0][UR7+0x2a0] ;  /* 0x00005400070777ac */ /* 0x000ee20008000800 */
[----:B------:R-:W-:-:S05]  /*1150*/  CS2R.32 R48, SR_CgaSize ;  /* 0x0000000000307805 */ /* 0x000fca0000008a00 */
[----:B------:R-:W-:-:S05]  /*1160*/  IMAD R48, R48, -0xa0, RZ ;  /* 0xffffff6030307824 */ /* 0x000fca00078e02ff */
[----:B------:R-:W-:-:S14]  /*1170*/  R2UR UR8, R48 ;  /* 0x00000000300872ca */ /* 0x000fdc00000e0000 */
[----:B------:R-:W3:Y:S01]  /*1180*/  LDCU UR8, c[0x0][UR8+0x2a4] ;  /* 0x00005480080877ac */ /* 0x000ee20008000800 */
[----:B------:R-:W3:Y:S01]  /*1190*/  LDCU UR19, c[0x0][0xb24] ;  /* 0x00016480ff1377ac */ /* 0x000ee20008000800 */
[----:B------:R-:W3:Y:S01]  /*11a0*/  LDCU UR39, c[0x0][0xb24] ;  /* 0x00016480ff2777ac */ /* 0x000ee20008000800 */
[----:B-1----:R-:W-:Y:S01]  /*11b0*/  I2FP.F32.U32 R2, UR22 ;  /* 0x0000001600027c45 */ /* 0x002fe20008201000 */
[----:B------:R-:W1:Y:S04]  /*11c0*/  LDCU UR24, c[0x0][0xb30] ;  /* 0x00016600ff1877ac */ /* 0x000e680008000800 */
[----:B--2---:R-:W-:Y:S01]  /*11d0*/  FMUL R2, R2, UR5 ;  /* 0x0000000502027c20 */ /* 0x004fe20008400000 */
[----:B----4-:R-:W-:-:S05]  /*11e0*/  I2FP.F32.U32 R0, UR20 ;  /* 0x0000001400007c45 */ /* 0x010fca0008201000 */
[----:B------:R-:W2:Y:S01]  /*11f0*/  F2I.U32.TRUNC.NTZ R2, R2 ;  /* 0x0000000200027305 */ /* 0x000ea2000020f000 */
[----:B---3--:R-:W-:-:S07]  /*1200*/  FMUL R0, R0, UR4 ;  /* 0x0000000400007c20 */ /* 0x008fce0008400000 */
[----:B------:R-:W3:Y:S01]  /*1210*/  F2I.U32.TRUNC.NTZ R0, R0 ;  /* 0x0000000000007305 */ /* 0x000ee2000020f000 */
[----:B--2---:R-:W-:Y:S02]  /*1220*/  R2UR UR4, R2 ;  /* 0x00000000020472ca */ /* 0x004fe400000e0000 */
[----:B------:R-:W-:Y:S02]  /*1230*/  PRMT R2, RZ, 0x7610, R2 ;  /* 0x00007610ff027816 */ /* 0x000fe40000000002 */
[----:B---3--:R-:W-:Y:S02]  /*1240*/  R2UR UR6, R0 ;  /* 0x00000000000672ca */ /* 0x008fe400000e0000 */
[----:B------:R-:W-:-:S07]  /*1250*/  PRMT R0, RZ, 0x7610, R0 ;  /* 0x00007610ff007816 */ /* 0x000fce0000000000 */
[----:B------:R-:W-:-:S04]  /*1260*/  UIADD3 UR5, UPT, UPT, -UR4, URZ, URZ ;  /* 0x000000ff04057290 */ /* 0x000fc8000fffe1ff */
[----:B------:R-:W-:Y:S02]  /*1270*/  UIMAD UR5, UR7, UR5, UR22 ;  /* 0x00000005070572a4 */ /* 0x000fe4000f8e0216 */
[----:B------:R-:W-:-:S04]  /*1280*/  UIADD3 UR4, UPT, UPT, -UR6, URZ, URZ ;  /* 0x000000ff06047290 */ /* 0x000fc8000fffe1ff */
[----:B------:R-:W-:Y:S01]  /*1290*/  IMAD.U32 R48, RZ, RZ, UR5 ;  /* 0x00000005ff307e24 */ /* 0x000fe2000f8e00ff */
[----:B------:R-:W-:-:S06]  /*12a0*/  UIMAD UR4, UR8, UR4, UR20 ;  /* 0x00000004080472a4 */ /* 0x000fcc000f8e0214 */
[----:B------:R-:W-:Y:S01]  /*12b0*/  IMAD.U32 R47, RZ, RZ, UR4 ;  /* 0x00000004ff2f7e24 */ /* 0x000fe2000f8e00ff */
[----:B-1----:R-:W-:Y:S06]  /*12c0*/  BRA.U UP4, `(.L_x_17) ;  /* 0x0000000104307547 */ /* 0x002fec000b800000 */
[----:B------:R-:W-:Y:S01]  /*12d0*/  R2UR UR5, R47 ;  /* 0x000000002f0572ca */ /* 0x000fe200000e0000 */
[----:B------:R-:W-:Y:S01]  /*12e0*/  UMOV UR7, 0x3 ;  /* 0x0000000300077882 */ /* 0x000fe20000000000 */
[----:B------:R-:W-:-:S11]  /*12f0*/  R2UR UR4, R48 ;  /* 0x00000000300472ca */ /* 0x000fd600000e0000 */
[----:B------:R-:W-:-:S04]  /*1300*/  UISETP.NE.AND UP0, UPT, UR5, URZ, UPT ;  /* 0x000000ff0500728c */ /* 0x000fc8000bf05270 */
[----:B------:R-:W-:Y:S02]  /*1310*/  UISETP.LT.U32.OR UP0, UPT, UR4, 0x2, !UP0 ;  /* 0x000000020400788c */ /* 0x000fe4000c701470 */
[----:B------:R-:W-:Y:S02]  /*1320*/  ULOP3.LUT UR4, UR4, 0xfffffffe, URZ, 0xc0, !UPT ;  /* 0xfffffffe04047892 */ /* 0x000fe4000f8ec0ff */
[----:B------:R-:W-:Y:S02]  /*1330*/  USEL UR6, URZ, 0x1, !UP0 ;  /* 0x00000001ff067887 */ /* 0x000fe4000c000000 */
[----:B------:R-:W-:Y:S02]  /*1340*/  USEL UR5, URZ, 0x2, !UP0 ;  /* 0x00000002ff057887 */ /* 0x000fe4000c000000 */
[----:B------:R-:W-:Y:S02]  /*1350*/  USHF.L.U32 UR4, UR7, UR4, URZ ;  /* 0x0000000407047299 */ /* 0x000fe400080006ff */
[----:B------:R-:W-:-:S04]  /*1360*/  UIADD3 UR5, UPT, UPT, UR6, UR5, URZ ;  /* 0x0000000506057290 */ /* 0x000fc8000fffe0ff */
[----:B------:R-:W-:Y:S02]  /*1370*/  IMAD.U32 R0, RZ, RZ, UR4 ;  /* 0x00000004ff007e24 */ /* 0x000fe4000f8e00ff */
[----:B------:R-:W-:-:S07]  /*1380*/  IMAD.U32 R2, RZ, RZ, UR5 ;  /* 0x00000005ff027e24 */ /* 0x000fce000f8e00ff */
.L_x_17:
[----:B------:R-:W1:Y:S01]  /*1390*/  S2UR UR48, SR_CTAID.Z ;  /* 0x00000000003079c3 */ /* 0x000e620000002700 */
[----:B------:R-:W-:Y:S01]  /*13a0*/  UISETP.GE.AND UP0, UPT, UR19, 0x1, UPT ;  /* 0x000000011300788c */ /* 0x000fe2000bf06270 */
[----:B------:R-:W-:-:S08]  /*13b0*/  UMOV UR45, UR22 ;  /* 0x00000016002d7c82 */ /* 0x000fd00008000000 */
[----:B------:R-:W-:Y:S05]  /*13c0*/  BRA.U !UP0, `(.L_x_18) ;  /* 0x0000000108d47547 */ /* 0x000fea000b800000 */
[----:B------:R-:W2:Y:S01]  /*13d0*/  LDCU.128 UR12, c[0x0][0xb10] ;  /* 0x00016200ff0c77ac */ /* 0x000ea20008000c00 */
[----:B------:R-:W3:Y:S01]  /*13e0*/  LDCU UR21, c[0x0][0xb0c] ;  /* 0x00016180ff1577ac */ /* 0x000ee20008000800 */
[----:B------:R-:W4:Y:S01]  /*13f0*/  LDCU UR6, c[0x0][0x370] ;  /* 0x00006e00ff0677ac */ /* 0x000f220008000800 */
[----:B------:R-:W1:Y:S01]  /*1400*/  LDCU UR7, c[0x0][0x374] ;  /* 0x00006e80ff0777ac */ /* 0x000e620008000800 */
[----:B------:R-:W1:Y:S01]  /*1410*/  LDCU UR23, c[0x0][0xb20] ;  /* 0x00016400ff1777ac */ /* 0x000e620008000800 */
[----:B--2---:R-:W-:Y:S02]  /*1420*/  UIMAD.WIDE.U32 UR4, UR22, UR12, URZ ;  /* 0x0000000c160472a5 */ /* 0x004fe4000f8e00ff */
[----:B---3--:R-:W-:Y:S01]  /*1430*/  UISETP.NE.AND UP0, UPT, UR21, 0x1, UPT ;  /* 0x000000011500788c */ /* 0x008fe2000bf05270 */
[----:B------:R-:W2:Y:S01]  /*1440*/  LDCU.64 UR8, c[0x0][0xb28] ;  /* 0x00016500ff0877ac */ /* 0x000ea20008000a00 */
[----:B----4-:R-:W-:-:S03]  /*1450*/  UIMAD.WIDE.U32 UR10, UR6, UR12, URZ ;  /* 0x0000000c060a72a5 */ /* 0x010fc6000f8e00ff */
[----:B------:R-:W-:Y:S01]  /*1460*/  UMOV UR4, UR5 ;  /* 0x0000000500047c82 */ /* 0x000fe20008000000 */
[----:B------:R-:W-:Y:S02]  /*1470*/  UISETP.NE.AND UP2, UPT, UR19, 0x1, UPT ;  /* 0x000000011300788c */ /* 0x000fe4000bf45270 */
[----:B------:R-:W-:Y:S01]  /*1480*/  USHF.R.U32.HI UR4, URZ, UR13, UR4 ;  /* 0x0000000dff047299 */ /* 0x000fe20008011604 */
[----:B------:R-:W-:Y:S01]  /*1490*/  UMOV UR10, UR11 ;  /* 0x0000000b000a7c82 */ /* 0x000fe20008000000 */
[----:B------:R-:W-:Y:S02]  /*14a0*/  UIMAD.WIDE.U32 UR16, UR20, UR15, URZ ;  /* 0x0000000f141072a5 */ /* 0x000fe4000f8e00ff */
[----:B------:R-:W-:Y:S02]  /*14b0*/  USEL UR5, UR22, UR4, !UP0 ;  /* 0x0000000416057287 */ /* 0x000fe4000c000000 */
[----:B------:R-:W-:Y:S02]  /*14c0*/  @UP0 USHF.R.U32.HI UR6, URZ, UR13, UR10 ;  /* 0x0000000dff060299 */ /* 0x000fe4000801160a */
[----:B------:R-:W-:-:S02]  /*14d0*/  UISETP.NE.AND UP0, UPT, UR14, 0x1, UPT ;  /* 0x000000010e00788c */ /* 0x000fc4000bf05270 */
[----:B-1----:R-:W-:Y:S02]  /*14e0*/  UIMAD.WIDE.U32 UR10, UR7, UR15, URZ ;  /* 0x0000000f070a72a5 */ /* 0x002fe4000f8e00ff */
[----:B--2---:R-:W-:Y:S01]  /*14f0*/  UIMAD.WIDE.U32 UR12, UR6, UR8, URZ ;  /* 0x00000008060c72a5 */ /* 0x004fe2000f8e00ff */
[----:B------:R-:W-:Y:S01]  /*1500*/  UMOV UR4, UR17 ;  /* 0x0000001100047c82 */ /* 0x000fe20008000000 */
[----:B------:R-:W-:-:S03]  /*1510*/  UIADD3 UR45, UPT, UPT, -UR5, URZ, URZ ;  /* 0x000000ff052d7290 */ /* 0x000fc6000fffe1ff */
[----:B------:R-:W-:Y:S01]  /*1520*/  UMOV UR10, UR11 ;  /* 0x0000000b000a7c82 */ /* 0x000fe20008000000 */
[----:B------:R-:W-:Y:S02]  /*1530*/  USHF.R.U32.HI UR4, URZ, UR23, UR4 ;  /* 0x00000017ff047299 */ /* 0x000fe40008011604 */
[----:B------:R-:W-:Y:S01]  /*1540*/  @UP0 USHF.R.U32.HI UR7, URZ, UR23, UR10 ;  /* 0x00000017ff070299 */ /* 0x000fe2000801160a */
[----:B------:R-:W-:Y:S01]  /*1550*/  UMOV UR12, UR13 ;  /* 0x0000000d000c7c82 */ /* 0x000fe20008000000 */
[----:B------:R-:W-:Y:S02]  /*1560*/  USEL UR4, UR20, UR4, !UP0 ;  /* 0x0000000414047287 */ /* 0x000fe4000c000000 */
[----:B------:R-:W-:Y:S02]  /*1570*/  UIMAD.WIDE.U32 UR10, UR7, UR8, URZ ;  /* 0x00000008070a72a5 */ /* 0x000fe4000f8e00ff */
[----:B------:R-:W-:Y:S02]  /*1580*/  @UP2 USHF.R.U32.HI UR6, URZ, UR9, UR12 ;  /* 0x00000009ff062299 */ /* 0x000fe4000801160c */
[----:B------:R-:W-:-:S02]  /*1590*/  UIMAD.WIDE.U32 UR12, UR4, UR8, URZ ;  /* 0x00000008040c72a5 */ /* 0x000fc4000f8e00ff */
[----:B------:R-:W-:Y:S01]  /*15a0*/  UIMAD UR45, UR21, UR45, UR22 ;  /* 0x0000002d152d72a4 */ /* 0x000fe2000f8e0216 */
[----:B------:R-:W-:Y:S02]  /*15b0*/  UMOV UR10, UR11 ;  /* 0x0000000b000a7c82 */ /* 0x000fe40008000000 */
[----:B------:R-:W-:Y:S02]  /*15c0*/  @UP2 USHF.R.U32.HI UR7, URZ, UR9, UR10 ;  /* 0x00000009ff072299 */ /* 0x000fe4000801160a */
[----:B------:R-:W-:Y:S02]  /*15d0*/  UIMAD UR10, UR6, UR19, URZ ;  /* 0x00000013060a72a4 */ /* 0x000fe4000f8e02ff */
[----:B------:R-:W-:-:S04]  /*15e0*/  UIMAD UR7, UR7, UR19, URZ ;  /* 0x00000013070772a4 */ /* 0x000fc8000f8e02ff */
[----:B------:R-:W-:-:S03]  /*15f0*/  UISETP.GE.AND UP0, UPT, UR4, UR7, UPT ;  /* 0x000000070400728c */ /* 0x000fc6000bf06270 */
[----:B------:R-:W-:Y:S01]  /*1600*/  UMOV UR7, UR13 ;  /* 0x0000000d00077c82 */ /* 0x000fe20008000000 */
[----:B------:R-:W-:Y:S02]  /*1610*/  UISETP.GE.OR UP0, UPT, UR5, UR10, UP0 ;  /* 0x0000000a0500728c */ /* 0x000fe40008706670 */
[----:B------:R-:W-:Y:S02]  /*1620*/  UIMAD.WIDE.U32 UR10, UR5, UR8, URZ ;  /* 0x00000008050a72a5 */ /* 0x000fe4000f8e00ff */
[----:B------:R-:W-:Y:S02]  /*1630*/  USHF.R.U32.HI UR7, URZ, UR9, UR7 ;  /* 0x00000009ff077299 */ /* 0x000fe40008011607 */
[----:B------:R-:W-:Y:S02]  /*1640*/  UIADD3 UR10, UPT, UPT, -UR4, URZ, URZ ;  /* 0x000000ff040a7290 */ /* 0x000fe4000fffe1ff */
[----:B------:R-:W-:Y:S02]  /*1650*/  USEL UR7, UR4, UR7, !UP2 ;  /* 0x0000000704077287 */ /* 0x000fe4000d000000 */
[----:B------:R-:W-:Y:S01]  /*1660*/  UIMAD UR10, UR14, UR10, UR20 ;  /* 0x0000000a0e0a72a4 */ /* 0x000fe2000f8e0214 */
[----:B------:R-:W-:-:S02]  /*1670*/  @!UP0 UMOV UR8, UR11 ;  /* 0x0000000b00088c82 */ /* 0x000fc40008000000 */
[----:B------:R-:W-:Y:S02]  /*1680*/  @!UP0 USHF.R.U32.HI UR8, URZ, UR9, UR8 ;  /* 0x00000009ff088299 */ /* 0x000fe40008011608 */
[----:B------:R-:W-:Y:S02]  /*1690*/  UIADD3 UR9, UPT, UPT, -UR7, URZ, URZ ;  /* 0x000000ff07097290 */ /* 0x000fe4000fffe1ff */
[----:B------:R-:W-:Y:S02]  /*16a0*/  @!UP0 USEL UR8, UR5, UR8, !UP2 ;  /* 0x0000000805088287 */ /* 0x000fe4000d000000 */
[----:B------:R-:W-:Y:S02]  /*16b0*/  UIMAD UR9, UR19, UR9, UR4 ;  /* 0x00000009130972a4 */ /* 0x000fe4000f8e0204 */
[----:B------:R-:W-:Y:S02]  /*16c0*/  @!UP0 UIADD3 UR7, UPT, UPT, UR7, -UR8, URZ ;  /* 0x8000000807078290 */ /* 0x000fe4000fffe0ff */
[----:B------:R-:W-:-:S02]  /*16d0*/  @!UP0 UIMAD UR6, UR9, UR6, UR8 ;  /* 0x00000006090682a4 */ /* 0x000fc4000f8e0208 */
[----:B------:R-:W-:-:S04]  /*16e0*/  @!UP0 UIMAD UR4, UR7, UR19, UR5 ;  /* 0x00000013070482a4 */ /* 0x000fc8000f8e0205 */
[----:B------:R-:W-:Y:S01]  /*16f0*/  UIMAD UR20, UR4, UR14, UR10 ;  /* 0x0000000e041472a4 */ /* 0x000fe2000f8e020a */
[----:B------:R-:W-:Y:S02]  /*1700*/  @!UP0 UMOV UR5, UR6 ;  /* 0x0000000600058c82 */ /* 0x000fe40008000000 */
[----:B------:R-:W-:-:S12]  /*1710*/  UIMAD UR45, UR5, UR21, UR45 ;  /* 0x00000015052d72a4 */ /* 0x000fd8000f8e022d */
.L_x_18:
[----:B------:R-:W-:-:S09]  /*1720*/  UISETP.NE.AND UP0, UPT, UR24, 0x1, UPT ;  /* 0x000000011800788c */ /* 0x000fd2000bf05270 */
[----:B------:R-:W-:Y:S05]  /*1730*/  BRA.U UP0, `(.L_x_19) ;  /* 0x0000000100407547 */ /* 0x000fea000b800000 */
[----:B------:R-:W2:Y:S01]  /*1740*/  LDCU.128 UR8, c[0x0][0xb10] ;  /* 0x00016200ff0877ac */ /* 0x000ea20008000c00 */
[----:B------:R-:W3:Y:S01]  /*1750*/  LDCU UR12, c[0x0][0xb0c] ;  /* 0x00016180ff0c77ac */ /* 0x000ee20008000800 */
[----:B------:R-:W4:Y:S01]  /*1760*/  LDCU UR13, c[0x0][0xb20] ;  /* 0x00016400ff0d77ac */ /* 0x000f220008000800 */
[----:B--2---:R-:W-:Y:S02]  /*1770*/  UIMAD.WIDE.U32 UR4, UR45, UR8, URZ ;  /* 0x000000082d0472a5 */ /* 0x004fe4000f8e00ff */
[----:B------:R-:W-:Y:S02]  /*1780*/  UIMAD.WIDE.U32 UR6, UR20, UR11, URZ ;  /* 0x0000000b140672a5 */ /* 0x000fe4000f8e00ff */
[----:B---3--:R-:W-:Y:S02]  /*1790*/  UISETP.NE.AND UP0, UPT, UR12, 0x1, UPT ;  /* 0x000000010c00788c */ /* 0x008fe4000bf05270 */
[----:B------:R-:W-:-:S03]  /*17a0*/  USHF.R.U32.HI UR5, URZ, UR9, UR5 ;  /* 0x00000009ff057299 */ /* 0x000fc60008011605 */
[----:B------:R-:W-:Y:S01]  /*17b0*/  UMOV UR4, UR7 ;  /* 0x0000000700047c82 */ /* 0x000fe20008000000 */
[----:B------:R-:W-:Y:S02]  /*17c0*/  USEL UR5, UR45, UR5, !UP0 ;  /* 0x000000052d057287 */ /* 0x000fe4000c000000 */
[----:B------:R-:W-:Y:S02]  /*17d0*/  UISETP.NE.AND UP0, UPT, UR10, 0x1, UPT ;  /* 0x000000010a00788c */ /* 0x000fe4000bf05270 */
[----:B----4-:R-:W-:-:S04]  /*17e0*/  USHF.R.U32.HI UR4, URZ, UR13, UR4 ;  /* 0x0000000dff047299 */ /* 0x010fc80008011604 */
[----:B------:R-:W-:-:S04]  /*17f0*/  USEL UR4, UR20, UR4, !UP0 ;  /* 0x0000000414047287 */ /* 0x000fc8000c000000 */
[----:B------:R-:W-:Y:S02]  /*1800*/  UIADD3 UR6, UPT, UPT, -UR4, UR5, URZ ;  /* 0x0000000504067290 */ /* 0x000fe4000fffe1ff */
[----:B------:R-:W-:Y:S02]  /*1810*/  UIADD3 UR4, UPT, UPT, UR4, -UR5, URZ ;  /* 0x8000000504047290 */ /* 0x000fe4000fffe0ff */
[----:B------:R-:W-:Y:S02]  /*1820*/  UIMAD UR20, UR6, UR10, UR20 ;  /* 0x0000000a061472a4 */ /* 0x000fe4000f8e0214 */
[----:B------:R-:W-:-:S12]  /*1830*/  UIMAD UR45, UR4, UR12, UR45 ;  /* 0x0000000c042d72a4 */ /* 0x000fd8000f8e022d */
.L_x_19:
[----:B------:R-:W-:Y:S05]  /*1840*/  BRA.U !UP6, `(.L_x_20) ;  /* 0x000000010e0c7547 */ /* 0x000fea000b800000 */
[----:B------:R-:W-:Y:S01]  /*1850*/  UCGABAR_WAIT ;  /* 0x0000000000007dc7 */ /* 0x000fe20008000000 */
[----:B------:R-:W-:Y:S01]  /*1860*/  CCTL.IVALL ;  /* 0x00000000ff00798f */ /* 0x000fe20002000000 */
[----:B------:R-:W-:Y:S05]  /*1870*/  BRA `(.L_x_21) ;  /* 0x0000000000047947 */ /* 0x000fea0003800000 */
.L_x_20:
[----:B------:R-:W-:Y:S06]  /*1880*/  BAR.SYNC.DEFER_BLOCKING 0x0 ;  /* 0x0000000000007b1d */ /* 0x000fec0000010000 */
.L_x_21:
[----:B------:R-:W-:Y:S05]  /*1890*/  BRA.U UP5, `(.L_x_22) ;  /* 0x0000002505447547 */ /* 0x000fea000b800000 */
[----:B------:R-:W2:Y:S01]  /*18a0*/  LDCU UR5, c[0x0][0x388] ;  /* 0x00007100ff0577ac */ /* 0x000ea20008000800 */
[----:B------:R-:W-:Y:S01]  /*18b0*/  PLOP3.LUT P1, PT, PT, PT, UP3, 0x80, 0x8 ;  /* 0x000000000008781c */ /* 0x000fe20003f2f038 */
[----:B------:R-:W-:Y:S01]  /*18c0*/  IMAD.MOV.U32 R2, RZ, RZ, RZ ;  /* 0x000000ffff027224 */ /* 0x000fe200078e00ff */
[----:B------:R-:W-:Y:S01]  /*18d0*/  ISETP.EQ.OR P2, PT, R3, RZ, P3 ;  /* 0x000000ff0300720c */ /* 0x000fe20001f42670 */
[----:B------:R-:W3:Y:S01]  /*18e0*/  LDCU UR6, c[0x0][0x38c] ;  /* 0x00007180ff0677ac */ /* 0x000ee20008000800 */
[----:B------:R-:W-:Y:S01]  /*18f0*/  PLOP3.LUT P1, PT, P1, PT, PT, 0x8, 0x80 ;  /* 0x000000000080781c */ /* 0x000fe20000f2e170 */
[----:B------:R-:W4:Y:S01]  /*1900*/  LDCU UR50, c[0x0][0x390] ;  /* 0x00007200ff3277ac */ /* 0x000f220008000800 */
[----:B------:R-:W-:Y:S02]  /*1910*/  USHF.L.U32 UR49, UR22, 0x6, URZ ;  /* 0x0000000616317899 */ /* 0x000fe400080006ff */
[----:B------:R-:W-:Y:S01]  /*1920*/  UISETP.NE.AND UP1, UPT, UR18, URZ, UPT ;  /* 0x000000ff1200728c */ /* 0x000fe2000bf25270 */
[----:B-1----:R-:W1:Y:S01]  /*1930*/  LDCU UR48, c[0x0][0x370] ;  /* 0x00006e00ff3077ac */ /* 0x002e620008000800 */
[----:B--2---:R-:W-:Y:S01]  /*1940*/  UIADD3 UR5, UPT, UPT, UR5, 0x1f, URZ ;  /* 0x0000001f05057890 */ /* 0x004fe2000fffe0ff */
[----:B------:R-:W2:Y:S03]  /*1950*/  LDCU.64 UR36, c[0x0][0x348] ;  /* 0x00006900ff2477ac */ /* 0x000ea60008000a00 */
[----:B------:R-:W-:-:S02]  /*1960*/  USHF.R.S32.HI UR4, URZ, 0x1f, UR5 ;  /* 0x0000001fff047899 */ /* 0x000fc40008011405 */
[----:B------:R-:W-:Y:S02]  /*1970*/  ULOP3.LUT UR49, UR49, 0x40, URZ, 0xc0, !UPT ;  /* 0x0000004031317892 */ /* 0x000fe4000f8ec0ff */
[----:B------:R-:W-:Y:S01]  /*1980*/  ULEA.HI UR4, UR4, UR5, URZ, 0x5 ;  /* 0x0000000504047291 */ /* 0x000fe2000f8f28ff */
[----:B------:R-:W1:Y:S03]  /*1990*/  LDCU UR47, c[0x0][0x374] ;  /* 0x00006e80ff2f77ac */ /* 0x000e660008000800 */
[----:B------:R-:W-:Y:S02]  /*19a0*/  USHF.R.S32.HI UR4, URZ, 0x5, UR4 ;  /* 0x00000005ff047899 */ /* 0x000fe40008011404 */
[----:B------:R-:W-:Y:S02]  /*19b0*/  USEL UR33, UR67, 0x2, UP1 ;  /* 0x0000000243217887 */ /* 0x000fe40008800000 */
[----:B---3--:R-:W-:Y:S01]  /*19c0*/  UIMAD UR4, UR4, UR6, URZ ;  /* 0x00000006040472a4 */ /* 0x008fe2000f8e02ff */
[----:B------:R-:W-:Y:S01]  /*19d0*/  UMOV UR23, 0x1 ;  /* 0x0000000100177882 */ /* 0x000fe20000000000 */
[----:B------:R-:W-:-:S02]  /*19e0*/  UMOV UR25, URZ ;  /* 0x000000ff00197c82 */ /* 0x000fc40008000000 */
[----:B----4-:R-:W-:Y:S01]  /*19f0*/  UIMAD UR50, UR4, UR50, URZ ;  /* 0x00000032043272a4 */ /* 0x010fe2000f8e02ff */
[----:B------:R-:W-:Y:S01]  /*1a00*/  UMOV UR30, URZ ;  /* 0x000000ff001e7c82 */ /* 0x000fe20008000000 */
[----:B------:R-:W-:Y:S02]  /*1a10*/  UMOV UR34, URZ ;  /* 0x000000ff00227c82 */ /* 0x000fe40008000000 */
[----:B------:R-:W-:Y:S02]  /*1a20*/  UISETP.NE.AND UP2, UPT, UR50, URZ, UPT ;  /* 0x000000ff3200728c */ /* 0x000fe4000bf45270 */
[----:B------:R-:W-:-:S04]  /*1a30*/  UISETP.LT.U32.AND UP0, UPT, UR50, 0x1a, UPT ;  /* 0x0000001a3200788c */ /* 0x000fc8000bf01070 */
[----:B------:R-:W-:-:S04]  /*1a40*/  USEL UR4, UR50, 0x1a, UP0 ;  /* 0x0000001a32047887 */ /* 0x000fc80008000000 */
[----:B------:R-:W-:Y:S02]  /*1a50*/  UIADD3 UR5, UPT, UPT, UR4, -0x1, URZ ;  /* 0xffffffff04057890 */ /* 0x000fe4000fffe0ff */
[----:B------:R-:W-:Y:S02]  /*1a60*/  @!UP2 UIADD3 UR5, UPT, UPT, UR4, URZ, URZ ;  /* 0x000000ff0405a290 */ /* 0x000fe4000fffe0ff */
[----:B------:R-:W-:Y:S02]  /*1a70*/  UIADD3 UR46, UPT, UPT, UR50, -UR4, URZ ;  /* 0x80000004322e7290 */ /* 0x000fe4000fffe0ff */
[----:B-12---:R-:W-:-:S12]  /*1a80*/  UIADD3 UR51, UPT, UPT, UR5, 0x1, URZ ;  /* 0x0000000105337890 */ /* 0x006fd8000fffe0ff */
.L_x_40:
[----:B------:R-:W1:Y:S01]  /*1a90*/  S2UR UR31, SR_CgaCtaId ;  /* 0x00000000001f79c3 */ /* 0x000e620000008800 */
[----:B------:R-:W-:Y:S01]  /*1aa0*/  UMOV UR4, 0x400 ;  /* 0x0000040000047882 */ /* 0x000fe20000000000 */
[----:B------:R-:W-:Y:S01]  /*1ab0*/  MOV R0, UR23 ;  /* 0x0000001700007c02 */ /* 0x000fe20008000f00 */
[----:B------:R-:W-:Y:S02]  /*1ac0*/  UISETP.NE.AND UP0, UPT, UR50, URZ, UPT ;  /* 0x000000ff3200728c */ /* 0x000fe4000bf05270 */
[----:B------:R-:W-:Y:S01]  /*1ad0*/  ULEA UR10, UR20, UR49, 0x7 ;  /* 0x00000031140a7291 */ /* 0x000fe2000f8e38ff */
[----:B------:R-:W-:Y:S01]  /*1ae0*/  SHF.L.U32 R0, R0, 0x1f, RZ ;  /* 0x0000001f00007819 */ /* 0x000fe200000006ff */
[----:B------:R-:W-:Y:S01]  /*1af0*/  UMOV UR24, URZ ;  /* 0x000000ff00187c82 */ /* 0x000fe20008000000 */
[----:B------:R-:W-:Y:S01]  /*1b00*/  UMOV UR13, URZ ;  /* 0x000000ff000d7c82 */ /* 0x000fe20008000000 */
[----:B------:R-:W-:Y:S01]  /*1b10*/  UMOV UR12, URZ ;  /* 0x000000ff000c7c82 */ /* 0x000fe20008000000 */
[----:B-1----:R-:W-:-:S04]  /*1b20*/  ULEA UR31, UR31, UR4, 0x18 ;  /* 0x000000041f1f7291 */ /* 0x002fc8000f8ec0ff */
[----:B------:R-:W-:-:S09]  /*1b30*/  ULEA UR4, UR25, UR31, 0x3 ;  /* 0x0000001f19047291 */ /* 0x000fd2000f8e18ff */
[----:B------:R1:W2:Y:S01]  /*1b40*/  SYNCS.PHASECHK.TRANS64.TRYWAIT P0, [UR4+0xd0], R0 ;  /* 0x0000d000ff0075a7 */ /* 0x0002a20008001104 */
[----:B------:R-:W-:-:S04]  /*1b50*/  ULEA.HI UR4, UR45, UR45, URZ, 0x1 ;  /* 0x0000002d2d047291 */ /* 0x000fc8000f8f08ff */
[----:B------:R-:W-:-:S04]  /*1b60*/  USHF.L.U32 UR4, UR4, 0x6, URZ ;  /* 0x0000000604047899 */ /* 0x000fc800080006ff */
[----:B------:R-:W-:Y:S01]  /*1b70*/  ULOP3.LUT UR35, UR49, 0xffffff80, UR4, 0xf8, !UPT ;  /* 0xffffff8031237892 */ /* 0x000fe2000f8ef804 */
[----:B------:R-:W-:Y:S11]  /*1b80*/  BRA.U !UP0, `(.L_x_23) ;  /* 0x00000005085c7547 */ /* 0x000ff6000b800000 */
[----:B------:R-:W3:Y:S01]  /*1b90*/  LDCU.128 UR16, c[0x0][0x480] ;  /* 0x00009000ff1077ac */ /* 0x000ee20008000c00 */
[----:B------:R-:W4:Y:S01]  /*1ba0*/  LDCU.64 UR20, c[0x0][0x490] ;  /* 0x00009200ff1477ac */ /* 0x000f220008000a00 */
[----:B------:R-:W1:Y:S01]  /*1bb0*/  LDCU.64 UR12, c[0x0][0x4b0] ;  /* 0x00009600ff0c77ac */ /* 0x000e620008000a00 */
[----:B------:R-:W1:Y:S01]  /*1bc0*/  LDCU.64 UR8, c[0x0][0x4d0] ;  /* 0x00009a00ff0877ac */ /* 0x000e620008000a00 */
[----:B------:R-:W1:Y:S01]  /*1bd0*/  LDCU UR43, c[0x0][0x390] ;  /* 0x00007200ff2b77ac */ /* 0x000e620008000800 */
[----:B---3--:R-:W-:Y:S02]  /*1be0*/  UIMAD.WIDE.U32 UR4, UR35, UR17, URZ ;  /* 0x00000011230472a5 */ /* 0x008fe4000f8e00ff */
[----:B------:R-:W-:Y:S01]  /*1bf0*/  UISETP.NE.AND UP0, UPT, UR16, 0x1, UPT ;  /* 0x000000011000788c */ /* 0x000fe2000bf05270 */
[----:B------:R-:W3:Y:S04]  /*1c00*/  LDCU UR44, c[0x0][0x38c] ;  /* 0x00007180ff2c77ac */ /* 0x000ee80008000800 */
[----:B------:R-:W-:Y:S01]  /*1c10*/  UMOV UR4, UR5 ;  /* 0x0000000500047c82 */ /* 0x000fe20008000000 */
[----:B------:R-:W1:Y:S01]  /*1c20*/  LDCU.64 UR14, c[0x0][0x4b8] ;  /* 0x00009700ff0e77ac */ /* 0x000e620008000a00 */
[----:B------:R-:W-:-:S02]  /*1c30*/  USHF.R.U32.HI UR6, URZ, UR18, UR4 ;  /* 0x00000012ff067299 */ /* 0x000fc40008011604 */
[----:B------:R-:W-:Y:S02]  /*1c40*/  UIADD3 UR34, UPT, UPT, UR51, UR30, URZ ;  /* 0x0000001e33227290 */ /* 0x000fe4000fffe0ff */
[----:B------:R-:W-:Y:S02]  /*1c50*/  USEL UR6, UR35, UR6, !UP0 ;  /* 0x0000000623067287 */ /* 0x000fe4000c000000 */
[----:B------:R-:W-:Y:S02]  /*1c60*/  UISETP.NE.AND UP0, UPT, UR19, 0x1, UPT ;  /* 0x000000011300788c */ /* 0x000fe4000bf05270 */
[----:B----4-:R-:W-:Y:S02]  /*1c70*/  UIMAD.WIDE.U32 UR4, UR6, UR20, URZ ;  /* 0x00000014060472a5 */ /* 0x010fe4000f8e00ff */
[----:B------:R-:W-:Y:S01]  /*1c80*/  UIADD3 UR7, UPT, UPT, -UR6, URZ, URZ ;  /* 0x000000ff06077290 */ /* 0x000fe2000fffe1ff */
[----:B------:R-:W-:-:S03]  /*1c90*/  UMOV UR24, URZ ;  /* 0x000000ff00187c82 */ /* 0x000fc60008000000 */
[----:B------:R-:W-:Y:S01]  /*1ca0*/  UIMAD UR7, UR16, UR7, UR35 ;  /* 0x00000007100772a4 */ /* 0x000fe2000f8e0223 */
[----:B------:R-:W-:Y:S02]  /*1cb0*/  UMOV UR4, UR5 ;  /* 0x0000000500047c82 */ /* 0x000fe40008000000 */
[----:B------:R-:W-:Y:S02]  /*1cc0*/  USHF.R.U32.HI UR21, URZ, UR21, UR4 ;  /* 0x00000015ff157299 */ /* 0x000fe40008011604 */
[----:B------:R-:W4:Y:S02]  /*1cd0*/  LDCU.64 UR4, c[0x0][0x4d8] ;  /* 0x00009b00ff0477ac */ /* 0x000f240008000a00 */
[----:B------:R-:W-:-:S04]  /*1ce0*/  USEL UR21, UR6, UR21, !UP0 ;  /* 0x0000001506157287 */ /* 0x000fc8000c000000 */
[----:B------:R-:W-:-:S04]  /*1cf0*/  UIADD3 UR20, UPT, UPT, -UR21, URZ, URZ ;  /* 0x000000ff15147290 */ /* 0x000fc8000fffe1ff */
[----:B------:R-:W-:Y:S02]  /*1d00*/  UIMAD UR20, UR19, UR20, UR6 ;  /* 0x00000014131472a4 */ /* 0x000fe4000f8e0206 */
[----:B-1----:R-:W-:Y:S02]  /*1d10*/  UIMAD UR19, UR7, UR12, UR8 ;  /* 0x0000000c071372a4 */ /* 0x002fe4000f8e0208 */
[----:B------:R-:W-:Y:S01]  /*1d20*/  UIMAD UR20, UR20, UR13, UR9 ;  /* 0x0000000d141472a4 */ /* 0x000fe2000f8e0209 */
[----:B------:R-:W-:Y:S01]  /*1d30*/  UMOV UR6, UR25 ;  /* 0x0000001900067c82 */ /* 0x000fe20008000000 */
[----:B------:R-:W-:Y:S01]  /*1d40*/  UMOV UR12, URZ ;  /* 0x000000ff000c7c82 */ /* 0x000fe20008000000 */
[----:B---3--:R-:W-:-:S09]  /*1d50*/  UMOV UR13, URZ ;  /* 0x000000ff000d7c82 */ /* 0x008fd20008000000 */
.L_x_29:
[----:B------:R-:W-:Y:S01]  /*1d60*/  @!P3 MOV R3, 0x4000 ;  /* 0x000040000003b802 */ /* 0x000fe20000000f00 */
[----:B------:R-:W-:Y:S01]  /*1d70*/  ULEA UR17, UR6, UR31, 0x3 ;  /* 0x0000001f06117291 */ /* 0x000fe2000f8e18ff */
[----:B-12---:R-:W-:Y:S11]  /*1d80*/  @P0 BRA `(.L_x_24) ;  /* 0x0000000000100947 */ /* 0x006ff60003800000 */
[----:B------:R-:W-:Y:S04]  /*1d90*/  MOV R4, UR23 ;  /* 0x0000001700047c02 */ /* 0x000fe80008000f00 */
[----:B------:R-:W-:Y:S04]  /*1da0*/  SHF.L.U32 R4, R4, 0x1f, RZ ;  /* 0x0000001f04047819 */ /* 0x000fe800000006ff */
[----:B------:R-:W1:Y:S02]  /*1db0*/  SYNCS.PHASECHK.TRANS64.TRYWAIT P0, [UR17+0xd0], R4 ;  /* 0x0000d004ff0075a7 */ /* 0x000e640008001111 */
[----:B-1----:R-:W-:Y:S05]  /*1dc0*/  @!P0 BRA `(.L_x_25) ;  /* 0x0000008000788947 */ /* 0x002fea0003800000 */
.L_x_24:
[----:B------:R2:W-:Y:S01]  /*1dd0*/  @!P3 SYNCS.ARRIVE.TRANS64 RZ, [UR17], R3 ;  /* 0x00000003ffffb9a7 */ /* 0x0005e20008000011 */
[----:B------:R-:W-:Y:S04]  /*1de0*/  ULOP3.LUT UR7, UR33, 0x2, URZ, 0xfc, !UPT ;  /* 0x0000000221077892 */ /* 0x000fe8000f8efcff */
[----:B------:R-:W-:Y:S09]  /*1df0*/  UISETP.NE.AND UP0, UPT, UR7, 0x2, UPT ;  /* 0x000000020700788c */ /* 0x000ff2000bf05270 */
[----:B------:R-:W-:Y:S05]  /*1e00*/  BRA.U UP0, `(.L_x_26) ;  /* 0x0000000100047547 */ /* 0x000fea000b800000 */
[----:B----4-:R-:W-:Y:S05]  /*1e10*/  BPT.TRAP 0x1 ;  /* 0x000000040000795c */ /* 0x010fea0000300000 */
.L_x_26:
[----:B------:R-:W-:Y:S04]  /*1e20*/  BSSY.RECONVERGENT B0, `(.L_x_27) ;  /* 0x0000003000007945 */ /* 0x000fe80003800200 */
[----:B------:R-:W-:Y:S05]  /*1e30*/  @P2 BRA `(.L_x_28) ;  /* 0x0000000000042947 */ /* 0x000fea0003800000 */
[----:B----4-:R-:W-:Y:S05]  /*1e40*/  BPT.TRAP 0x1 ;  /* 0x000000040000795c */ /* 0x010fea0000300000 */
.L_x_28:
[----:B----4-:R-:W-:Y:S05]  /*1e50*/  BSYNC.RECONVERGENT B0 ;  /* 0x0000000000007941 */ /* 0x010fea0003800200 */
.L_x_27:
[----:B------:R-:W-:Y:S02]  /*1e60*/  UIADD3 UR7, UPT, UPT, UR6, 0x1, URZ ;  /* 0x0000000106077890 */ /* 0x000fe4000fffe0ff */
[----:B------:R-:W-:Y:S02]  /*1e70*/  UIADD3 UR28, UP1, UPT, UR36, 0x80, URZ ;  /* 0x00000080241c7890 */ /* 0x000fe4000ff3e0ff */
[----:B------:R-:W-:Y:S02]  /*1e80*/  UISETP.NE.AND UP0, UPT, UR7, 0x1a, UPT ;  /* 0x0000001a0700788c */ /* 0x000fe4000bf05270 */
[----:B------:R-:W-:Y:S02]  /*1e90*/  ULOP3.LUT UR17, UR17, 0xfefffff8, URZ, 0xc0, !UPT ;  /* 0xfefffff811117892 */ /* 0x000fe4000f8ec0ff */
[----:B------:R-:W-:Y:S02]  /*1ea0*/  USEL UR8, URZ, 0x1, UP0 ;  /* 0x00000001ff087887 */ /* 0x000fe40008000000 */
[----:B------:R-:W-:Y:S02]  /*1eb0*/  USEL UR25, UR7, URZ, UP0 ;  /* 0x000000ff07197287 */ /* 0x000fe40008000000 */
[----:B------:R-:W-:Y:S02]  /*1ec0*/  ULOP3.LUT UR23, UR23, UR8, URZ, 0x3c, !UPT ;  /* 0x0000000817177292 */ /* 0x000fe4000f8e3cff */
[----:B------:R-:W-:Y:S02]  /*1ed0*/  ULEA UR7, UR25, UR31, 0x3 ;  /* 0x0000001f19077291 */ /* 0x000fe4000f8e18ff */
[----:B------:R-:W-:Y:S02]  /*1ee0*/  ULEA UR8, UR6, UR31, 0xc ;  /* 0x0000001f06087291 */ /* 0x000fe4000f8e60ff */
[----:B------:R-:W-:Y:S01]  /*1ef0*/  USHF.L.U32 UR18, UR24, 0x5, URZ ;  /* 0x0000000518127899 */ /* 0x000fe200080006ff */
[----:B-1----:R-:W-:Y:S01]  /*1f00*/  MOV R0, UR23 ;  /* 0x0000001700007c02 */ /* 0x002fe20008000f00 */
[----:B------:R-:W-:Y:S02]  /*1f10*/  UIADD3.X UR29, UPT, UPT, URZ, UR37, URZ, UP1, !UPT ;  /* 0x00000025ff1d7290 */ /* 0x000fe40008ffe4ff */
[----:B------:R-:W-:Y:S01]  /*1f20*/  UIADD3 UR16, UPT, UPT, UR8, 0x4400, URZ ;  /* 0x0000440008107890 */ /* 0x000fe2000fffe0ff */
[----:B------:R-:W-:Y:S01]  /*1f30*/  SHF.L.U32 R0, R0, 0x1f, RZ ;  /* 0x0000001f00007819 */ /* 0x000fe200000006ff */
[----:B------:R-:W-:Y:S02]  /*1f40*/  UIADD3 UR26, UP0, UPT, UR36, 0x180, URZ ;  /* 0x00000180241a7890 */ /* 0x000fe4000ff1e0ff */
[----:B------:R-:W-:Y:S01]  /*1f50*/  UIADD3 UR8, UPT, UPT, UR8, 0x1e400, URZ ;  /* 0x0001e40008087890 */ /* 0x000fe2000fffe0ff */
[----:B------:R3:W1:Y:S01]  /*1f60*/  SYNCS.PHASECHK.TRANS64.TRYWAIT P0, [UR7+0xd0], R0 ;  /* 0x0000d000ff0075a7 */ /* 0x0006620008001107 */
[----:B------:R-:W-:Y:S02]  /*1f70*/  UIMAD UR7, UR12, UR14, UR4 ;  /* 0x0000000e0c0772a4 */ /* 0x000fe4000f8e0204 */
[----:B------:R-:W-:Y:S02]  /*1f80*/  UIMAD UR6, UR13, UR15, UR5 ;  /* 0x0000000f0d0672a4 */ /* 0x000fe4000f8e0205 */
[----:B------:R-:W-:Y:S02]  /*1f90*/  UIADD3.X UR27, UPT, UPT, URZ, UR37, URZ, UP0, !UPT ;  /* 0x00000025ff1b7290 */ /* 0x000fe400087fe4ff */
[----:B------:R-:W-:Y:S02]  /*1fa0*/  UPRMT UR6, UR7, 0x40, UR6 ;  /* 0x0000004007067896 */ /* 0x000fe40008000006 */
[----:B------:R-:W-:Y:S02]  /*1fb0*/  UIADD3 UR32, UPT, UPT, UR12, 0x1, URZ ;  /* 0x000000010c207890 */ /* 0x000fe4000fffe0ff */
[----:B------:R-:W-:Y:S02]  /*1fc0*/  UPRMT UR6, UR6, 0x5410, URZ ;  /* 0x0000541006067896 */ /* 0x000fe400080000ff */
[----:B------:R-:W-:Y:S02]  /*1fd0*/  UISETP.NE.AND UP2, UPT, UR32, UR44, UPT ;  /* 0x0000002c2000728c */ /* 0x000fe4000bf45270 */
[----:B------:R-:W-:Y:S02]  /*1fe0*/  UIADD3 UR22, UPT, UPT, UR13, 0x1, URZ ;  /* 0x000000010d167890 */ /* 0x000fe4000fffe0ff */
[----:B------:R-:W-:Y:S02]  /*1ff0*/  UIADD3 UR30, UPT, UPT, UR30, 0x1, URZ ;  /* 0x000000011e1e7890 */ /* 0x000fe4000fffe0ff */
[----:B------:R-:W-:Y:S01]  /*2000*/  UIADD3 UR7, UPT, UPT, UR24, 0x1, URZ ;  /* 0x0000000118077890 */ /* 0x000fe2000fffe0ff */
[----:B------:R-:W-:Y:S01]  /*2010*/  UMOV UR40, 0x0 ;  /* 0x0000000000287882 */ /* 0x000fe20000000000 */
[----:B------:R-:W-:Y:S01]  /*2020*/  UMOV UR41, 0x10000000 ;  /* 0x1000000000297882 */ /* 0x000fe20000000000 */
[----:B------:R-:W-:Y:S01]  /*2030*/  UMOV UR9, UR17 ;  /* 0x0000001100097c82 */ /* 0x000fe20008000000 */
[----:B------:R4:W-:Y:S01]  /*2040*/  UTMALDG.4D.IM2COL.2CTA [UR16], [UR28], UR6, desc[UR40] ;  /* 0x000028101c0073b4 */ /* 0x0009e20008259006 */
[----:B------:R-:W-:Y:S01]  /*2050*/  @UP2 UIADD3 UR22, UPT, UPT, UR13, URZ, URZ ;  /* 0x000000ff0d162290 */ /* 0x000fe2000fffe0ff */
[----:B------:R-:W-:Y:S03]  /*2060*/  UMOV UR11, UR18 ;  /* 0x00000012000b7c82 */ /* 0x000fe60008000000 */
[----:B------:R-:W-:Y:S01]  /*2070*/  UISETP.NE.AND UP0, UPT, UR22, UR43, UPT ;  /* 0x0000002b1600728c */ /* 0x000fe2000bf05270 */
[----:B------:R2:W-:Y:S10]  /*2080*/  UTMALDG.4D.2CTA [UR8], [UR26], desc[UR40] ;  /* 0x000028081a0075b4 */ /* 0x0005f40008219000 */
[----:B------:R-:W-:Y:S07]  /*2090*/  @UP0 UIADD3 UR7, UPT, UPT, UR24, URZ, URZ ;  /* 0x000000ff18070290 */ /* 0x000fee000fffe0ff */
[----:B------:R-:W-:Y:S01]  /*20a0*/  UMOV UR24, UR7 ;  /* 0x0000000700187c82 */ /* 0x000fe20008000000 */
[----:B----4-:R-:W-:Y:S01]  /*20b0*/  UMOV UR6, UR25 ;  /* 0x0000001900067c82 */ /* 0x010fe20008000000 */
[----:B--2---:R-:W-:Y:S02]  /*20c0*/  USEL UR13, UR22, URZ, UP0 ;  /* 0x000000ff160d7287 */ /* 0x004fe40008000000 */
[----:B------:R-:W-:Y:S02]  /*20d0*/  UISETP.NE.AND UP0, UPT, UR30, UR34, UPT ;  /* 0x000000221e00728c */ /* 0x000fe4000bf05270 */
[----:B------:R-:W-:Y:S07]  /*20e0*/  USEL UR12, UR32, URZ, UP2 ;  /* 0x000000ff200c7287 */ /* 0x000fee0009000000 */
[----:B---3--:R-:W-:Y:S05]  /*20f0*/  BRA.U UP0, `(.L_x_29) ;  /* 0xfffffffd00187547 */ /* 0x008fea000b83ffff */
.L_x_23:
[----:B------:R-:W-:Y:S01]  /*2100*/  ULEA UR4, UR25, UR31, 0x3 ;  /* 0x0000001f19047291 */ /* 0x000fe2000f8e18ff */
[----:B-1----:R-:W-:Y:S01]  /*2110*/  MOV R0, UR23 ;  /* 0x0000001700007c02 */ /* 0x002fe20008000f00 */
[----:B------:R-:W-:Y:S01]  /*2120*/  @!P1 SYNCS.ARRIVE.TRANS64.A1T0 RZ, [UR31+0x1e8], RZ ;  /* 0x0001e8ffffff99a7 */ /* 0x000fe2000810001f */
[----:B------:R-:W-:Y:S02]  /*2130*/  UISETP.GE.AND UP0, UPT, UR46, 0x1, UPT ;  /* 0x000000012e00788c */ /* 0x000fe4000bf06270 */
[----:B------:R-:W-:-:S04]  /*2140*/  SHF.L.U32 R0, R0, 0x1f, RZ ;  /* 0x0000001f00007819 */ /* 0x000fc800000006ff */
[----:B--2---:R1:W2:Y:S03]  /*2150*/  SYNCS.PHASECHK.TRANS64.TRYWAIT P0, [UR4+0xd0], R0 ;  /* 0x0000d000ff0075a7 */ /* 0x0042a60008001104 */
[----:B------:R-:W-:Y:S05]  /*2160*/  BRA.U !UP0, `(.L_x_30) ;  /* 0x0000000508587547 */ /* 0x000fea000b800000 */
        /* <DEDUP_REMOVED lines=16> */
[----:B------:R-:W-:-:S03]  /*2270*/  UMOV UR32, UR46 ;  /* 0x0000002e00207c82 */ /* 0x000fc60008000000 */
        /* <DEDUP_REMOVED lines=9> */
[----:B---3--:R-:W-:-:S11]  /*2310*/  UMOV UR6, UR25 ;  /* 0x0000001900067c82 */ /* 0x008fd60008000000 */
.L_x_36:
[----:B------:R-:W-:Y:S01]  /*2320*/  @!P3 MOV R3, 0x4000 ;  /* 0x000040000003b802 */ /* 0x000fe20000000f00 */
[----:B------:R-:W-:Y:S01]  /*2330*/  ULEA UR17, UR6, UR31, 0x3 ;  /* 0x0000001f06117291 */ /* 0x000fe2000f8e18ff */
[----:B-12---:R-:W-:Y:S11]  /*2340*/  @P0 BRA `(.L_x_31) ;  /* 0x0000000000100947 */ /* 0x006ff60003800000 */
[----:B------:R-:W-:Y:S04]  /*2350*/  MOV R4, UR23 ;  /* 0x0000001700047c02 */ /* 0x000fe80008000f00 */
[----:B------:R-:W-:Y:S04]  /*2360*/  SHF.L.U32 R4, R4, 0x1f, RZ ;  /* 0x0000001f04047819 */ /* 0x000fe800000006ff */
[----:B------:R-:W1:Y:S02]  /*2370*/  SYNCS.PHASECHK.TRANS64.TRYWAIT P0, [UR17+0xd0], R4 ;  /* 0x0000d004ff0075a7 */ /* 0x000e640008001111 */
[----:B-1----:R-:W-:Y:S05]  /*2380*/  @!P0 BRA `(.L_x_32) ;  /* 0x0000007c00208947 */ /* 0x002fea0003800000 */
.L_x_31:
[----:B------:R2:W-:Y:S01]  /*2390*/  @!P3 SYNCS.ARRIVE.TRANS64 RZ, [UR17], R3 ;  /* 0x00000003ffffb9a7 */ /* 0x0005e20008000011 */
[----:B------:R-:W-:Y:S04]  /*23a0*/  ULOP3.LUT UR7, UR33, 0x2, URZ, 0xfc, !UPT ;  /* 0x0000000221077892 */ /* 0x000fe8000f8efcff */
[----:B------:R-:W-:Y:S09]  /*23b0*/  UISETP.NE.AND UP0, UPT, UR7, 0x2, UPT ;  /* 0x000000020700788c */ /* 0x000ff2000bf05270 */
[----:B------:R-:W-:Y:S05]  /*23c0*/  BRA.U UP0, `(.L_x_33) ;  /* 0x0000000100047547 */ /* 0x000fea000b800000 */
[----:B----4-:R-:W-:Y:S05]  /*23d0*/  BPT.TRAP 0x1 ;  /* 0x000000040000795c */ /* 0x010fea0000300000 */
.L_x_33:
[----:B------:R-:W-:Y:S04]  /*23e0*/  BSSY.RECONVERGENT B0, `(.L_x_34) ;  /* 0x0000003000007945 */ /* 0x000fe80003800200 */
[----:B------:R-:W-:Y:S05]  /*23f0*/  @P2 BRA `(.L_x_35) ;  /* 0x0000000000042947 */ /* 0x000fea0003800000 */
[----:B----4-:R-:W-:Y:S05]  /*2400*/  BPT.TRAP 0x1 ;  /* 0x000000040000795c */ /* 0x010fea0000300000 */
.L_x_35:
[----:B----4-:R-:W-:Y:S05]  /*2410*/  BSYNC.RECONVERGENT B0 ;  /* 0x0000000000007941 */ /* 0x010fea0003800200 */
.L_x_34:
        /* <DEDUP_REMOVED lines=25> */
[----:B------:R-:W-:Y:S01]  /*25b0*/  UIADD3 UR7, UPT, UPT, UR24, 0x1, URZ ;  /* 0x0000000118077890 */ /* 0x000fe2000fffe0ff */
[----:B------:R-:W-:Y:S01]  /*25c0*/  UMOV UR40, 0x0 ;  /* 0x0000000000287882 */ /* 0x000fe20000000000 */
[----:B------:R-:W-:Y:S01]  /*25d0*/  UMOV UR41, 0x10000000 ;  /* 0x1000000000297882 */ /* 0x000fe20000000000 */
[----:B------:R-:W-:Y:S01]  /*25e0*/  UMOV UR9, UR17 ;  /* 0x0000001100097c82 */ /* 0x000fe20008000000 */
[----:B------:R4:W-:Y:S01]  /*25f0*/  UTMALDG.4D.IM2COL.2CTA [UR16], [UR28], UR6, desc[UR40] ;  /* 0x000028101c0073b4 */ /* 0x0009e20008259006 */
[----:B------:R-:W-:Y:S02]  /*2600*/  UMOV UR11, UR18 ;  /* 0x00000012000b7c82 */ /* 0x000fe40008000000 */
[----:B------:R-:W-:Y:S04]  /*2610*/  @UP2 UIADD3 UR22, UPT, UPT, UR13, URZ, URZ ;  /* 0x000000ff0d162290 */ /* 0x000fe8000fffe0ff */
[----:B------:R-:W-:Y:S01]  /*2620*/  UISETP.NE.AND UP0, UPT, UR22, UR43, UPT ;  /* 0x0000002b1600728c */ /* 0x000fe2000bf05270 */
[----:B------:R2:W-:Y:S10]  /*2630*/  UTMALDG.4D.2CTA [UR8], [UR26], desc[UR40] ;  /* 0x000028081a0075b4 */ /* 0x0005f40008219000 */
[----:B------:R-:W-:Y:S07]  /*2640*/  @UP0 UIADD3 UR7, UPT, UPT, UR24, URZ, URZ ;  /* 0x000000ff18070290 */ /* 0x000fee000fffe0ff */
[----:B------:R-:W-:Y:S01]  /*2650*/  UMOV UR24, UR7 ;  /* 0x0000000700187c82 */ /* 0x000fe20008000000 */
[----:B----4-:R-:W-:Y:S02]  /*2660*/  UIADD3 UR6, UPT, UPT, UR32, -0x1, URZ ;  /* 0xffffffff20067890 */ /* 0x010fe4000fffe0ff */
[----:B--2---:R-:W-:Y:S02]  /*2670*/  USEL UR13, UR22, URZ, UP0 ;  /* 0x000000ff160d7287 */ /* 0x004fe40008000000 */
[----:B------:R-:W-:Y:S02]  /*2680*/  UISETP.GT.U32.AND UP0, UPT, UR32, 0x1, UPT ;  /* 0x000000012000788c */ /* 0x000fe4000bf04070 */
[----:B------:R-:W-:Y:S01]  /*2690*/  USEL UR12, UR30, URZ, UP2 ;  /* 0x000000ff1e0c7287 */ /* 0x000fe20009000000 */
[----:B------:R-:W-:Y:S01]  /*26a0*/  UMOV UR32, UR6 ;  /* 0x0000000600207c82 */ /* 0x000fe20008000000 */
[----:B------:R-:W-:Y:S05]  /*26b0*/  UMOV UR6, UR25 ;  /* 0x0000001900067c82 */ /* 0x000fea0008000000 */
[----:B---3--:R-:W-:Y:S05]  /*26c0*/  BRA.U UP0, `(.L_x_36) ;  /* 0xfffffffd00147547 */ /* 0x008fea000b83ffff */
.L_x_30:
[----:B------:R-:W-:Y:S01]  /*26d0*/  SHF.L.U32 R3, R2, 0x1f, RZ ;  /* 0x0000001f02037819 */ /* 0x000fe200000006ff */
[----:B------:R-:W-:-:S03]  /*26e0*/  NOP ;  /* 0x0000000000007918 */ /* 0x000fc60000000000 */
[----:B-12---:R-:W1:Y:S02]  /*26f0*/  SYNCS.PHASECHK.TRANS64.TRYWAIT P0, [UR31+0x1f0], R3 ;  /* 0x0001f003ff0075a7 */ /* 0x006e64000800111f */
[----:B-1----:R-:W-:Y:S05]  /*2700*/  @!P0 BRA `(.L_x_37) ;  /* 0x0000007800588947 */ /* 0x002fea0003800000 */
.L_x_168:
[----:B------:R-:W2:Y:S01]  /*2710*/  LDS.128 R4, [UR31+0x230] ;  /* 0x0002301fff047984 */ /* 0x000ea20008000c00 */
[----:B------:R-:W-:Y:S02]  /*2720*/  UIADD3 UR4, UPT, UPT, UR31, 0x1f8, URZ ;  /* 0x000001f81f047890 */ /* 0x000fe4000fffe0ff */
[----:B------:R-:W-:Y:S01]  /*2730*/  UISETP.GE.AND UP0, UPT, UR39, 0x1, UPT ;  /* 0x000000012700788c */ /* 0x000fe2000bf06270 */
[----:B------:R-:W-:Y:S01]  /*2740*/  @!PT LDS RZ, [RZ] ;  /* 0x00000000fffff984 */ /* 0x000fe20000000800 */
[----:B------:R-:W-:Y:S01]  /*2750*/  @!PT LDS RZ, [RZ] ;  /* 0x00000000fffff984 */ /* 0x000fe20000000800 */
[----:B------:R-:W-:Y:S01]  /*2760*/  @!PT LDS RZ, [RZ] ;  /* 0x00000000fffff984 */ /* 0x000fe20000000800 */
[----:B------:R-:W-:Y:S01]  /*2770*/  @!PT LDS RZ, [RZ] ;  /* 0x00000000fffff984 */ /* 0x000fe20000000800 */
[----:B------:R3:W-:Y:S06]  /*2780*/  MEMBAR.ALL.CTA ;  /* 0x0000000000007992 */ /* 0x0007ec0000008000 */
[----:B---3--:R-:W3:Y:S01]  /*2790*/  FENCE.VIEW.ASYNC.S ;  /* 0x00000000000073c6 */ /* 0x008ee20000000000 */
[----:B------:R-:W-:-:S09]  /*27a0*/  UPRMT UR4, URZ, 0x654, UR4 ;  /* 0x00000654ff047896 */ /* 0x000fd20008000004 */
[----:B---3--:R-:W-:Y:S01]  /*27b0*/  SYNCS.ARRIVE.TRANS64.RED.A1T0 RZ, [UR4], RZ ;  /* 0x000000ffffff79a7 */ /* 0x008fe20008100404 */
[----:B--2---:R-:W-:-:S13]  /*27c0*/  LOP3.LUT P0, RZ, R6, 0x1, RZ, 0xc0, !PT ;  /* 0x0000000106ff7812 */ /* 0x004fda000780c0ff */
[----:B------:R-:W-:Y:S01]  /*27d0*/  VOTEU.ANY UP1, P0 ;  /* 0x0000000000ff7886 */ /* 0x000fe20000020100 */
[----:B------:R-:W-:-:S13]  /*27e0*/  PLOP3.LUT P0, PT, PT, PT, UP1, 0x80, 0x8 ;  /* 0x000000000008781c */ /* 0x000fda0003f0f018 */
[----:B-1----:R-:W-:Y:S02]  /*27f0*/  @P0 MOV R0, R4 ;  /* 0x0000000400000202 */ /* 0x002fe40000000f00 */
[----:B------:R-:W-:Y:S02]  /*2800*/  @P0 LOP3.LUT R4, R5, 0xffff, RZ, 0xc0, !PT ;  /* 0x0000ffff05040812 */ /* 0x000fe400078ec0ff */
[----:B------:R-:W-:Y:S02]  /*2810*/  @P0 R2UR UR6, R0 ;  /* 0x00000000000602ca */ /* 0x000fe400000e0000 */
[----:B------:R-:W-:-:S11]  /*2820*/  @P0 R2UR UR5, R4 ;  /* 0x00000000040502ca */ /* 0x000fd600000e0000 */
[----:B------:R-:W-:Y:S02]  /*2830*/  @UP1 UMOV UR42, UR6 ;  /* 0x00000006002a1c82 */ /* 0x000fe40008000000 */
[----:B------:R-:W-:Y:S01]  /*2840*/  @UP1 UMOV UR38, UR5 ;  /* 0x0000000500261c82 */ /* 0x000fe20008000000 */
[----:B------:R-:W-:Y:S05]  /*2850*/  BRA.U !UP0, `(.L_x_38) ;  /* 0x0000000108d47547 */ /* 0x000fea000b800000 */
[----:B------:R-:W1:Y:S01]  /*2860*/  LDCU.128 UR16, c[0x0][0xb10] ;  /* 0x00016200ff1077ac */ /* 0x000e620008000c00 */
[----:B------:R-:W2:Y:S01]  /*2870*/  LDCU UR21, c[0x0][0xb20] ;  /* 0x00016400ff1577ac */ /* 0x000ea20008000800 */
[----:B------:R-:W3:Y:S01]  /*2880*/  LDCU UR20, c[0x0][0xb0c] ;  /* 0x00016180ff1477ac */ /* 0x000ee20008000800 */
[----:B------:R-:W4:Y:S01]  /*2890*/  LDCU.64 UR8, c[0x0][0xb28] ;  /* 0x00016500ff0877ac */ /* 0x000f220008000a00 */
[----:B------:R-:W-:Y:S02]  /*28a0*/  UISETP.NE.AND UP3, UPT, UR39, 0x1, UPT ;  /* 0x000000012700788c */ /* 0x000fe4000bf65270 */
[----:B-1----:R-:W-:Y:S02]  /*28b0*/  UIMAD.WIDE.U32 UR4, UR47, UR19, URZ ;  /* 0x000000132f0472a5 */ /* 0x002fe4000f8e00ff */
[----:B------:R-:W-:Y:S02]  /*28c0*/  UIMAD.WIDE.U32 UR6, UR48, UR16, URZ ;  /* 0x00000010300672a5 */ /* 0x000fe4000f8e00ff */
[----:B------:R-:W-:-:S02]  /*28d0*/  UISETP.NE.AND UP0, UPT, UR18, 0x1, UPT ;  /* 0x000000011200788c */ /* 0x000fc4000bf05270 */
[----:B------:R-:W-:Y:S01]  /*28e0*/  UIMAD.WIDE.U32 UR14, UR38, UR19, URZ ;  /* 0x00000013260e72a5 */ /* 0x000fe2000f8e00ff */
[----:B------:R-:W-:Y:S02]  /*28f0*/  UMOV UR4, UR5 ;  /* 0x0000000500047c82 */ /* 0x000fe40008000000 */
[----:B------:R-:W-:Y:S01]  /*2900*/  UMOV UR6, UR7 ;  /* 0x0000000700067c82 */ /* 0x000fe20008000000 */
[----:B--2---:R-:W-:Y:S02]  /*2910*/  USHF.R.U32.HI UR4, URZ, UR21, UR4 ;  /* 0x00000015ff047299 */ /* 0x004fe40008011604 */
[----:B---3--:R-:W-:Y:S02]  /*2920*/  UISETP.NE.AND UP2, UPT, UR20, 0x1, UPT ;  /* 0x000000011400788c */ /* 0x008fe4000bf45270 */
[----:B------:R-:W-:Y:S02]  /*2930*/  USHF.R.U32.HI UR6, URZ, UR17, UR6 ;  /* 0x00000011ff067299 */ /* 0x000fe40008011606 */
[----:B------:R-:W-:-:S02]  /*2940*/  USEL UR5, UR47, UR4, !UP0 ;  /* 0x000000042f057287 */ /* 0x000fc4000c000000 */
[----:B------:R-:W-:Y:S02]  /*2950*/  USEL UR6, UR48, UR6, !UP2 ;  /* 0x0000000630067287 */ /* 0x000fe4000d000000 */
[----:B----4-:R-:W-:Y:S01]  /*2960*/  UIMAD.WIDE.U32 UR10, UR5, UR8, URZ ;  /* 0x00000008050a72a5 */ /* 0x010fe2000f8e00ff */
[----:B------:R-:W-:Y:S01]  /*2970*/  UMOV UR4, UR15 ;  /* 0x0000000f00047c82 */ /* 0x000fe20008000000 */
[----:B------:R-:W-:Y:S02]  /*2980*/  UIMAD.WIDE.U32 UR12, UR42, UR16, URZ ;  /* 0x000000102a0c72a5 */ /* 0x000fe4000f8e00ff */
[----:B------:R-:W-:-:S03]  /*2990*/  UIMAD.WIDE.U32 UR14, UR6, UR8, URZ ;  /* 0x00000008060e72a5 */ /* 0x000fc6000f8e00ff */
[----:B------:R-:W-:Y:S01]  /*29a0*/  UMOV UR10, UR11 ;  /* 0x0000000b000a7c82 */ /* 0x000fe20008000000 */
[----:B------:R-:W-:Y:S02]  /*29b0*/  USHF.R.U32.HI UR4, URZ, UR21, UR4 ;  /* 0x00000015ff047299 */ /* 0x000fe40008011604 */
[----:B------:R-:W-:Y:S01]  /*29c0*/  @UP3 USHF.R.U32.HI UR5, URZ, UR9, UR10 ;  /* 0x00000009ff053299 */ /* 0x000fe2000801160a */
[----:B------:R-:W-:Y:S01]  /*29d0*/  UMOV UR12, UR13 ;  /* 0x0000000d000c7c82 */ /* 0x000fe20008000000 */
[----:B------:R-:W-:Y:S01]  /*29e0*/  UMOV UR14, UR15 ;  /* 0x0000000f000e7c82 */ /* 0x000fe20008000000 */
[----:B------:R-:W-:Y:S02]  /*29f0*/  USHF.R.U32.HI UR17, URZ, UR17, UR12 ;  /* 0x00000011ff117299 */ /* 0x000fe4000801160c */
[----:B------:R-:W-:Y:S02]  /*2a00*/  USEL UR4, UR38, UR4, !UP0 ;  /* 0x0000000426047287 */ /* 0x000fe4000c000000 */
[----:B------:R-:W-:-:S02]  /*2a10*/  @UP3 USHF.R.U32.HI UR6, URZ, UR9, UR14 ;  /* 0x00000009ff063299 */ /* 0x000fc4000801160e */
[----:B------:R-:W-:Y:S02]  /*2a20*/  UIMAD UR7, UR39, UR5, URZ ;  /* 0x00000005270772a4 */ /* 0x000fe4000f8e02ff */
[----:B------:R-:W-:Y:S02]  /*2a30*/  USEL UR5, UR42, UR17, !UP2 ;  /* 0x000000112a057287 */ /* 0x000fe4000d000000 */
[----:B------:R-:W-:Y:S02]  /*2a40*/  UIMAD UR10, UR39, UR6, URZ ;  /* 0x00000006270a72a4 */ /* 0x000fe4000f8e02ff */
[----:B------:R-:W-:Y:S02]  /*2a50*/  UISETP.GE.AND UP0, UPT, UR4, UR7, UPT ;  /* 0x000000070400728c */ /* 0x000fe4000bf06270 */
[----:B------:R-:W-:Y:S02]  /*2a60*/  UIMAD.WIDE.U32 UR12, UR4, UR8, URZ ;  /* 0x00000008040c72a5 */ /* 0x000fe4000f8e00ff */
[----:B------:R-:W-:-:S02]  /*2a70*/  UISETP.GE.OR UP0, UPT, UR5, UR10, UP0 ;  /* 0x0000000a0500728c */ /* 0x000fc40008706670 */
[----:B------:R-:W-:Y:S02]  /*2a80*/  UIMAD.WIDE.U32 UR10, UR5, UR8, URZ ;  /* 0x00000008050a72a5 */ /* 0x000fe4000f8e00ff */
[----:B------:R-:W-:Y:S01]  /*2a90*/  UIADD3 UR12, UPT, UPT, -UR4, URZ, URZ ;  /* 0x000000ff040c7290 */ /* 0x000fe2000fffe1ff */
[----:B------:R-:W-:Y:S01]  /*2aa0*/  UMOV UR8, UR13 ;  /* 0x0000000d00087c82 */ /* 0x000fe20008000000 */
[----:B------:R-:W-:Y:S02]  /*2ab0*/  UIADD3 UR10, UPT, UPT, -UR5, URZ, URZ ;  /* 0x000000ff050a7290 */ /* 0x000fe4000fffe1ff */
[----:B------:R-:W-:-:S03]  /*2ac0*/  USHF.R.U32.HI UR8, URZ, UR9, UR8 ;  /* 0x00000009ff087299 */ /* 0x000fc60008011608 */
[----:B------:R-:W-:Y:S01]  /*2ad0*/  @!UP0 UMOV UR7, UR11 ;  /* 0x0000000b00078c82 */ /* 0x000fe20008000000 */
[----:B------:R-:W-:Y:S02]  /*2ae0*/  UIMAD UR12, UR18, UR12, UR38 ;  /* 0x0000000c120c72a4 */ /* 0x000fe4000f8e0226 */
[----:B------:R-:W-:Y:S02]  /*2af0*/  USEL UR8, UR4, UR8, !UP3 ;  /* 0x0000000804087287 */ /* 0x000fe4000d800000 */
[----:B------:R-:W-:Y:S02]  /*2b00*/  @!UP0 USHF.R.U32.HI UR7, URZ, UR9, UR7 ;  /* 0x00000009ff078299 */ /* 0x000fe40008011607 */
[----:B------:R-:W-:Y:S02]  /*2b10*/  UIADD3 UR9, UPT, UPT, -UR8, URZ, URZ ;  /* 0x000000ff08097290 */ /* 0x000fe4000fffe1ff */
[----:B------:R-:W-:Y:S02]  /*2b20*/  @!UP0 USEL UR7, UR5, UR7, !UP3 ;  /* 0x0000000705078287 */ /* 0x000fe4000d800000 */
[----:B------:R-:W-:-:S02]  /*2b30*/  UIMAD UR9, UR39, UR9, UR4 ;  /* 0x00000009270972a4 */ /* 0x000fc4000f8e0204 */
[----:B------:R-:W-:Y:S02]  /*2b40*/  @!UP0 UIADD3 UR8, UPT, UPT, UR8, -UR7, URZ ;  /* 0x8000000708088290 */ /* 0x000fe4000fffe0ff */
[----:B------:R-:W-:Y:S02]  /*2b50*/  @!UP0 UIMAD UR7, UR9, UR6, UR7 ;  /* 0x00000006090782a4 */ /* 0x000fe4000f8e0207 */
[----:B------:R-:W-:Y:S02]  /*2b60*/  @!UP0 UIMAD UR4, UR39, UR8, UR5 ;  /* 0x00000008270482a4 */ /* 0x000fe4000f8e0205 */
[----:B------:R-:W-:Y:S02]  /*2b70*/  UIMAD UR6, UR20, UR10, UR42 ;  /* 0x0000000a140672a4 */ /* 0x000fe4000f8e022a */
[----:B------:R-:W-:Y:S01]  /*2b80*/  UIMAD UR38, UR4, UR18, UR12 ;  /* 0x00000012042672a4 */ /* 0x000fe2000f8e020c */
[----:B------:R-:W-:Y:S02]  /*2b90*/  @!UP0 UMOV UR5, UR7 ;  /* 0x0000000700058c82 */ /* 0x000fe40008000000 */
[----:B------:R-:W-:-:S12]  /*2ba0*/  UIMAD UR42, UR5, UR20, UR6 ;  /* 0x00000014052a72a4 */ /* 0x000fd8000f8e0206 */
.L_x_38:
[----:B------:R-:W1:Y:S02]  /*2bb0*/  LDCU UR4, c[0x0][0xb30] ;  /* 0x00016600ff0477ac */ /* 0x000e640008000800 */
[----:B-1----:R-:W-:-:S09]  /*2bc0*/  UISETP.NE.AND UP0, UPT, UR4, 0x1, UPT ;  /* 0x000000010400788c */ /* 0x002fd2000bf05270 */
[----:B------:R-:W-:Y:S05]  /*2bd0*/  BRA.U UP0, `(.L_x_39) ;  /* 0x0000000100447547 */ /* 0x000fea000b800000 */
[----:B------:R-:W1:Y:S01]  /*2be0*/  LDCU.128 UR8, c[0x0][0xb10] ;  /* 0x00016200ff0877ac */ /* 0x000e620008000c00 */
[----:B------:R-:W2:Y:S01]  /*2bf0*/  LDCU UR12, c[0x0][0xb0c] ;  /* 0x00016180ff0c77ac */ /* 0x000ea20008000800 */
[----:B------:R-:W3:Y:S01]  /*2c00*/  LDCU UR13, c[0x0][0xb20] ;  /* 0x00016400ff0d77ac */ /* 0x000ee20008000800 */
[----:B-1----:R-:W-:Y:S02]  /*2c10*/  UIMAD.WIDE.U32 UR6, UR42, UR8, URZ ;  /* 0x000000082a0672a5 */ /* 0x002fe4000f8e00ff */
[----:B------:R-:W-:Y:S02]  /*2c20*/  UIMAD.WIDE.U32 UR4, UR38, UR11, URZ ;  /* 0x0000000b260472a5 */ /* 0x000fe4000f8e00ff */
[----:B--2---:R-:W-:Y:S02]  /*2c30*/  UISETP.NE.AND UP2, UPT, UR12, 0x1, UPT ;  /* 0x000000010c00788c */ /* 0x004fe4000bf45270 */
[----:B------:R-:W-:Y:S01]  /*2c40*/  UISETP.NE.AND UP0, UPT, UR10, 0x1, UPT ;  /* 0x000000010a00788c */ /* 0x000fe2000bf05270 */
[----:B------:R-:W-:-:S02]  /*2c50*/  UMOV UR6, UR7 ;  /* 0x0000000700067c82 */ /* 0x000fc40008000000 */
[----:B------:R-:W-:Y:S01]  /*2c60*/  UMOV UR4, UR5 ;  /* 0x0000000500047c82 */ /* 0x000fe20008000000 */
[----:B------:R-:W-:Y:S02]  /*2c70*/  USHF.R.U32.HI UR6, URZ, UR9, UR6 ;  /* 0x00000009ff067299 */ /* 0x000fe40008011606 */
[----:B---3--:R-:W-:Y:S02]  /*2c80*/  USHF.R.U32.HI UR4, URZ, UR13, UR4 ;  /* 0x0000000dff047299 */ /* 0x008fe40008011604 */
[----:B------:R-:W-:Y:S02]  /*2c90*/  USEL UR5, UR42, UR6, !UP2 ;  /* 0x000000062a057287 */ /* 0x000fe4000d000000 */
[----:B------:R-:W-:-:S04]  /*2ca0*/  USEL UR4, UR38, UR4, !UP0 ;  /* 0x0000000426047287 */ /* 0x000fc8000c000000 */
[----:B------:R-:W-:Y:S02]  /*2cb0*/  UIADD3 UR6, UPT, UPT, UR5, -UR4, URZ ;  /* 0x8000000405067290 */ /* 0x000fe4000fffe0ff */
[----:B------:R-:W-:Y:S02]  /*2cc0*/  UIADD3 UR4, UPT, UPT, -UR5, UR4, URZ ;  /* 0x0000000405047290 */ /* 0x000fe4000fffe1ff */
[----:B------:R-:W-:Y:S02]  /*2cd0*/  UIMAD UR38, UR6, UR10, UR38 ;  /* 0x0000000a062672a4 */ /* 0x000fe4000f8e0226 */
[----:B------:R-:W-:-:S12]  /*2ce0*/  UIMAD UR42, UR4, UR12, UR42 ;  /* 0x0000000c042a72a4 */ /* 0x000fd8000f8e022a */
.L_x_39:
[----:B------:R-:W-:Y:S01]  /*2cf0*/  R2UR UR5, R48 ;  /* 0x00000000300572ca */ /* 0x000fe200000e0000 */
[----:B------:R-:W-:Y:S01]  /*2d00*/  UMOV UR30, UR34 ;  /* 0x00000022001e7c82 */ /* 0x000fe20008000000 */
[----:B------:R-:W-:Y:S02]  /*2d10*/  R2UR UR4, R47 ;  /* 0x000000002f0472ca */ /* 0x000fe400000e0000 */
[----:B------:R-:W-:Y:S02]  /*2d20*/  PLOP3.LUT P1, PT, PT, PT, PT, 0x80, 0x8 ;  /* 0x000000000008781c */ /* 0x000fe40003f2f070 */
[----:B------:R-:W-:-:S07]  /*2d30*/  LOP3.LUT R2, R2, 0x1, RZ, 0x3c, !PT ;  /* 0x0000000102027812 */ /* 0x000fce00078e3cff */
[----:B------:R-:W-:Y:S02]  /*2d40*/  UIADD3 UR45, UPT, UPT, UR42, UR5, URZ ;  /* 0x000000052a2d7290 */ /* 0x000fe4000fffe0ff */
[----:B------:R-:W-:Y:S01]  /*2d50*/  UIADD3 UR20, UPT, UPT, UR38, UR4, URZ ;  /* 0x0000000426147290 */ /* 0x000fe2000fffe0ff */
[----:B------:R-:W-:Y:S11]  /*2d60*/  BRA.U UP1, `(.L_x_40) ;  /* 0xffffffed01487547 */ /* 0x000ff6000b83ffff */
[----:B------:R-:W-:Y:S01]  /*2d70*/  UIADD3 UR31, UPT, UPT, UR31, 0xd0, URZ ;  /* 0x000000d01f1f7890 */ /* 0x000fe2000fffe0ff */
[----:B------:R-:W-:-:S03]  /*2d80*/  MOV R2, UR23 ;  /* 0x0000001700027c02 */ /* 0x000fc60008000f00 */
[----:B------:R-:W-:Y:S01]  /*2d90*/  ULEA UR4, UR25, UR31, 0x3 ;  /* 0x0000001f19047291 */ /* 0x000fe2000f8e18ff */
[----:B------:R-:W-:-:S08]  /*2da0*/  SHF.L.U32 R2, R2, 0x1f, RZ ;  /* 0x0000001f02027819 */ /* 0x000fd000000006ff */
[----:B------:R-:W1:Y:S02]  /*2db0*/  SYNCS.PHASECHK.TRANS64.TRYWAIT P0, [UR4], R2 ;  /* 0x00000002ff0075a7 */ /* 0x000e640008001104 */
[----:B-1----:R-:W-:Y:S05]  /*2dc0*/  @!P0 BRA `(.L_x_41) ;  /* 0x0000007000c08947 */ /* 0x002fea0003800000 */
.L_x_170:
[----:B------:R-:W-:-:S04]  /*2dd0*/  UIADD3 UR4, UPT, UPT, UR25, 0x1, URZ ;  /* 0x0000000119047890 */ /* 0x000fc8000fffe0ff */
[----:B------:R-:W-:-:S04]  /*2de0*/  UISETP.NE.AND UP0, UPT, UR4, 0x1a, UPT ;  /* 0x0000001a0400788c */ /* 0x000fc8000bf05270 */
[----:B------:R-:W-:Y:S02]  /*2df0*/  USEL UR5, URZ, 0x1, UP0 ;  /* 0x00000001ff057887 */ /* 0x000fe40008000000 */
[----:B------:R-:W-:Y:S02]  /*2e00*/  USEL UR4, UR4, URZ, UP0 ;  /* 0x000000ff04047287 */ /* 0x000fe40008000000 */
[----:B------:R-:W-:Y:S02]  /*2e10*/  ULOP3.LUT UR6, UR23, UR5, URZ, 0x3c, !UPT ;  /* 0x0000000517067292 */ /* 0x000fe4000f8e3cff */
[----:B------:R-:W-:-:S04]  /*2e20*/  ULEA UR5, UR4, UR31, 0x3 ;  /* 0x0000001f04057291 */ /* 0x000fc8000f8e18ff */
[----:B-1----:R-:W-:-:S04]  /*2e30*/  MOV R2, UR6 ;  /* 0x0000000600027c02 */ /* 0x002fc80008000f00 */
[----:B------:R-:W-:-:S04]  /*2e40*/  SHF.L.U32 R2, R2, 0x1f, RZ ;  /* 0x0000001f02027819 */ /* 0x000fc800000006ff */
[----:B------:R-:W1:Y:S02]  /*2e50*/  SYNCS.PHASECHK.TRANS64.TRYWAIT P0, [UR5], R2 ;  /* 0x00000002ff0075a7 */ /* 0x000e640008001105 */
[----:B-1----:R-:W-:Y:S05]  /*2e60*/  @!P0 BRA `(.L_x_42) ;  /* 0x0000007000b08947 */ /* 0x002fea0003800000 */
.L_x_172:
        /* <DEDUP_REMOVED lines=10> */
.L_x_174:
        /* <DEDUP_REMOVED lines=10> */
.L_x_176:
        /* <DEDUP_REMOVED lines=10> */
.L_x_178:
        /* <DEDUP_REMOVED lines=10> */
.L_x_180:
        /* <DEDUP_REMOVED lines=10> */
.L_x_182:
        /* <DEDUP_REMOVED lines=10> */
.L_x_184:
        /* <DEDUP_REMOVED lines=10> */
.L_x_186:
        /* <DEDUP_REMOVED lines=10> */
.L_x_188:
        /* <DEDUP_REMOVED lines=10> */
.L_x_190:
        /* <DEDUP_REMOVED lines=10> */
.L_x_192:
        /* <DEDUP_REMOVED lines=10> */
.L_x_194:
        /* <DEDUP_REMOVED lines=10> */
.L_x_196:
        /* <DEDUP_REMOVED lines=10> */
.L_x_198:
        /* <DEDUP_REMOVED lines=10> */
.L_x_200:
        /* <DEDUP_REMOVED lines=10> */
.L_x_202:
        /* <DEDUP_REMOVED lines=10> */
.L_x_204:
        /* <DEDUP_REMOVED lines=10> */
.L_x_206:
        /* <DEDUP_REMOVED lines=10> */
.L_x_208:
        /* <DEDUP_REMOVED lines=10> */
.L_x_210:
        /* <DEDUP_REMOVED lines=10> */
.L_x_212:
        /* <DEDUP_REMOVED lines=10> */
.L_x_214:
        /* <DEDUP_REMOVED lines=10> */
.L_x_216:
        /* <DEDUP_REMOVED lines=10> */
.L_x_218:
[----:B------:R-:W-:-:S04]  /*3cd0*/  UIADD3 UR4, UPT, UPT, UR4, 0x1, URZ ;  /* 0x0000000104047890 */ /* 0x000fc8000fffe0ff */
[----:B------:R-:W-:-:S04]  /*3ce0*/  UISETP.NE.AND UP0, UPT, UR4, 0x1a, UPT ;  /* 0x0000001a0400788c */ /* 0x000fc8000bf05270 */
[----:B------:R-:W-:Y:S02]  /*3cf0*/  USEL UR5, URZ, 0x1, UP0 ;  /* 0x00000001ff057887 */ /* 0x000fe40008000000 */
[----:B------:R-:W-:Y:S02]  /*3d00*/  USEL UR4, UR4, URZ, UP0 ;  /* 0x000000ff04047287 */ /* 0x000fe40008000000 */
[----:B------:R-:W-:Y:S02]  /*3d10*/  ULOP3.LUT UR5, UR6, UR5, URZ, 0x3c, !UPT ;  /* 0x0000000506057292 */ /* 0x000fe4000f8e3cff */
[----:B------:R-:W-:-:S04]  /*3d20*/  ULEA UR4, UR4, UR31, 0x3 ;  /* 0x0000001f04047291 */ /* 0x000fc8000f8e18ff */
[----:B-1----:R-:W-:Y:S02]  /*3d30*/  IMAD.U32 R2, RZ, RZ, UR5 ;  /* 0x00000005ff027e24 */ /* 0x002fe4000f8e00ff */
[----:B------:R-:W-:-:S03]  /*3d40*/  MOV R0, UR4 ;  /* 0x0000000400007c02 */ /* 0x000fc60008000f00 */
[----:B------:R-:W-:-:S07]  /*3d50*/  SHF.L.U32 R2, R2, 0x1f, RZ ;  /* 0x0000001f02027819 */ /* 0x000fce00000006ff */
.L_x_66:
[----:B-1----:R1:W2:Y:S02]  /*3d60*/  SYNCS.PHASECHK.TRANS64.TRYWAIT P0, [R0+URZ], R2 ;  /* 0x00000002000075a7 */ /* 0x0022a400080011ff */
[----:B--2---:R-:W-:Y:S05]  /*3d70*/  @!P0 NANOSLEEP.SYNCS 0x989680 ;  /* 0x009896800000895d */ /* 0x004fea0003900000 */
[----:B------:R-:W2:Y:S02]  /*3d80*/  @!P0 SYNCS.PHASECHK.TRANS64 P0, [R0+URZ], R2 ;  /* 0x00000002000085a7 */ /* 0x000ea400080010ff */
[----:B--2---:R-:W-:Y:S05]  /*3d90*/  @P0 EXIT ;  /* 0x000000000000094d */ /* 0x004fea0003800000 */
[----:B------:R-:W-:Y:S05]  /*3da0*/  BRA `(.L_x_66) ;  /* 0xfffffffc00ec7947 */ /* 0x000fea000383ffff */
.L_x_22:
[----:B------:R-:W2:Y:S02]  /*3db0*/  S2UR UR4, SR_CgaCtaId ;  /* 0x00000000000479c3 */ /* 0x000ea40000008800 */
[----:B--2---:R-:W-:-:S04]  /*3dc0*/  UISETP.NE.AND UP0, UPT, UR4, URZ, UPT ;  /* 0x000000ff0400728c */ /* 0x004fc8000bf05270 */
[----:B------:R-:W-:-:S09]  /*3dd0*/  UISETP.NE.OR UP0, UPT, UR18, 0x1, UP0 ;  /* 0x000000011200788c */ /* 0x000fd20008705670 */
[----:B------:R-:W-:Y:S05]  /*3de0*/  BRA.U UP0, `(.L_x_67) ;  /* 0x0000000100b47547 */ /* 0x000fea000b800000 */
[----:B------:R-:W2:Y:S01]  /*3df0*/  S2UR UR5, SR_CgaCtaId ;  /* 0x00000000000579c3 */ /* 0x000ea20000008800 */
[----:B------:R-:W-:Y:S01]  /*3e00*/  UMOV UR4, 0x400 ;  /* 0x0000040000047882 */ /* 0x000fe20000000000 */
[----:B------:R-:W-:Y:S01]  /*3e10*/  HFMA2 R2, -RZ, RZ, 0, 5.9604644775390625e-08 ;  /* 0x00000001ff027431 */ /* 0x000fe200000001ff */
[----:B------:R-:W-:Y:S01]  /*3e20*/  ISETP.GE.U32.AND P0, PT, R3, 0x2, PT ;  /* 0x000000020300780c */ /* 0x000fe20003f06070 */
[----:B------:R-:W-:Y:S01]  /*3e30*/  IMAD.MOV.U32 R8, RZ, RZ, RZ ;  /* 0x000000ffff087224 */ /* 0x000fe200078e00ff */
[----:B--2---:R-:W-:-:S04]  /*3e40*/  ULEA UR4, UR5, UR4, 0x18 ;  /* 0x0000000405047291 */ /* 0x004fc8000f8ec0ff */
[----:B------:R-:W-:Y:S02]  /*3e50*/  UIADD3 UR5, UPT, UPT, UR4, 0x1f8, URZ ;  /* 0x000001f804057890 */ /* 0x000fe4000fffe0ff */
[----:B------:R-:W-:Y:S02]  /*3e60*/  UIADD3 UR8, UPT, UPT, UR4, 0x1f0, URZ ;  /* 0x000001f004087890 */ /* 0x000fe4000fffe0ff */
[----:B------:R-:W-:-:S12]  /*3e70*/  UPRMT UR5, URZ, 0x654, UR5 ;  /* 0x00000654ff057896 */ /* 0x000fd80008000005 */
.L_x_70:
[----:B------:R-:W-:Y:S01]  /*3e80*/  SHF.L.U32 R6, R2, 0x1f, RZ ;  /* 0x0000001f02067819 */ /* 0x000fe200000006ff */
[----:B------:R-:W-:Y:S02]  /*3e90*/  IMAD.U32 R4, RZ, RZ, UR8 ;  /* 0x00000008ff047e24 */ /* 0x000fe4000f8e00ff */
[----:B------:R-:W-:Y:S01]  /*3ea0*/  @!P0 IMAD.MOV.U32 R5, RZ, RZ, 0x10 ;  /* 0x00000010ff058424 */ /* 0x000fe200078e00ff */
[----:B------:R-:W2:Y:S02]  /*3eb0*/  SYNCS.PHASECHK.TRANS64.TRYWAIT P1, [UR4+0x1f8], R6 ;  /* 0x0001f806ff0075a7 */ /* 0x000ea40008021104 */
[----:B------:R-:W-:-:S04]  /*3ec0*/  PRMT R4, R3, 0x654, R4 ;  /* 0x0000065403047816 */ /* 0x000fc80000000004 */
[----:B------:R-:W-:Y:S01]  /*3ed0*/  SEL R0, R4, R0, !P0 ;  /* 0x0000000004007207 */ /* 0x000fe20004000000 */
[----:B--2---:R-:W-:Y:S06]  /*3ee0*/  @!P1 BRA `(.L_x_68) ;  /* 0x0000006800d09947 */ /* 0x004fec0003800000 */
.L_x_220:
[----:B------:R-:W-:Y:S01]  /*3ef0*/  UIADD3 UR6, UPT, UPT, UR4, 0x230, URZ ;  /* 0x0000023004067890 */ /* 0x000fe2000fffe0ff */
[----:B------:R3:W-:Y:S01]  /*3f00*/  @!P0 SYNCS.ARRIVE.TRANS64.RED RZ, [R0+URZ], R5 ;  /* 0x0000000500ff89a7 */ /* 0x0007e200080004ff */
[----:B------:R-:W-:Y:S01]  /*3f10*/  UIADD3 UR7, UPT, UPT, UR4, 0x1f0, URZ ;  /* 0x000001f004077890 */ /* 0x000fe2000fffe0ff */
[----:B------:R-:W-:-:S08]  /*3f20*/  LOP3.LUT R2, R2, 0x1, RZ, 0x3c, !PT ;  /* 0x0000000102027812 */ /* 0x000fd000078e3cff */
[----:B------:R-:W-:Y:S06]  /*3f30*/  UGETNEXTWORKID.BROADCAST [UR6], [UR7] ;  /* 0x00000000060073ca */ /* 0x000fec0008000100 */
[----:B---3--:R-:W-:-:S04]  /*3f40*/  SHF.L.U32 R5, R8, 0x1f, RZ ;  /* 0x0000001f08057819 */ /* 0x008fc800000006ff */
[----:B------:R-:W3:Y:S02]  /*3f50*/  SYNCS.PHASECHK.TRANS64.TRYWAIT P1, [UR4+0x1f0], R5 ;  /* 0x0001f005ff0075a7 */ /* 0x000ee40008021104 */
[----:B---3--:R-:W-:Y:S05]  /*3f60*/  @!P1 BRA `(.L_x_69) ;  /* 0x0000006800c89947 */ /* 0x008fea0003800000 */
.L_x_222:
[----:B--2---:R-:W2:Y:S01]  /*3f70*/  LDS.128 R4, [UR4+0x230] ;  /* 0x00023004ff047984 */ /* 0x004ea20008000c00 */
[----:B------:R-:W-:Y:S01]  /*3f80*/  LOP3.LUT R8, R8, 0x1, RZ, 0x3c, !PT ;  /* 0x0000000108087812 */ /* 0x000fe200078e3cff */
[----:B------:R-:W-:Y:S01]  /*3f90*/  @!PT LDS RZ, [RZ] ;  /* 0x00000000fffff984 */ /* 0x000fe20000000800 */
[----:B------:R-:W-:Y:S01]  /*3fa0*/  @!PT LDS RZ, [RZ] ;  /* 0x00000000fffff984 */ /* 0x000fe20000000800 */
[----:B------:R-:W-:Y:S01]  /*3fb0*/  @!PT LDS RZ, [RZ] ;  /* 0x00000000fffff984 */ /* 0x000fe20000000800 */
[----:B------:R-:W-:Y:S01]  /*3fc0*/  @!PT LDS RZ, [RZ] ;  /* 0x00000000fffff984 */ /* 0x000fe20000000800 */
[----:B------:R3:W-:Y:S06]  /*3fd0*/  MEMBAR.ALL.CTA ;  /* 0x0000000000007992 */ /* 0x0007ec0000008000 */
[----:B---3--:R-:W3:Y:S02]  /*3fe0*/  FENCE.VIEW.ASYNC.S ;  /* 0x00000000000073c6 */ /* 0x008ee40000000000 */
[----:B---3--:R-:W-:Y:S01]  /*3ff0*/  SYNCS.ARRIVE.TRANS64.RED.A1T0 RZ, [UR5], RZ ;  /* 0x000000ffffff79a7 */ /* 0x008fe20008100405 */
[----:B--2---:R-:W-:-:S13]  /*4000*/  LOP3.LUT P1, RZ, R6, 0x1, RZ, 0xc0, !PT ;  /* 0x0000000106ff7812 */ /* 0x004fda000782c0ff */
[----:B------:R-:W-:Y:S05]  /*4010*/  @P1 BRA `(.L_x_70) ;  /* 0xfffffffc00981947 */ /* 0x000fea000383ffff */
[----:B------:R-:W-:-:S04]  /*4020*/  SHF.L.U32 R0, R2, 0x1f, RZ ;  /* 0x0000001f02007819 */ /* 0x000fc800000006ff */
[----:B------:R-:W2:Y:S02]  /*4030*/  SYNCS.PHASECHK.TRANS64 P0, [UR4+0x1f8], R0 ;  /* 0x0001f800ff0075a7 */ /* 0x000ea40008001004 */
[----:B-12---:R-:W-:Y:S05]  /*4040*/  @P0 EXIT ;  /* 0x000000000000094d */ /* 0x006fea0003800000 */
[----:B------:R-:W-:-:S07]  /*4050*/  MOV R0, UR4 ;  /* 0x0000000400007c02 */ /* 0x000fce0008000f00 */
.L_x_71:
[----:B-1----:R-:W-:-:S04]  /*4060*/  SHF.L.U32 R3, R2, 0x1f, RZ ;  /* 0x0000001f02037819 */ /* 0x002fc800000006ff */
[----:B------:R1:W2:Y:S03]  /*4070*/  SYNCS.PHASECHK.TRANS64.TRYWAIT P0, [R0+URZ+0x1f8], R3 ;  /* 0x0001f803000075a7 */ /* 0x0002a600080011ff */
[----:B--2---:R-:W-:Y:S05]  /*4080*/  @!P0 NANOSLEEP.SYNCS 0x989680 ;  /* 0x009896800000895d */ /* 0x004fea0003900000 */
[----:B------:R-:W2:Y:S02]  /*4090*/  @!P0 SYNCS.PHASECHK.TRANS64 P0, [R0+URZ+0x1f8], R3 ;  /* 0x0001f803000085a7 */ /* 0x000ea400080010ff */
[----:B--2---:R-:W-:Y:S05]  /*40a0*/  @P0 EXIT ;  /* 0x000000000000094d */ /* 0x004fea0003800000 */
[----:B------:R-:W-:Y:S05]  /*40b0*/  BRA `(.L_x_71) ;  /* 0xfffffffc00e87947 */ /* 0x000fea000383ffff */
.L_x_67:
[----:B------:R-:W-:Y:S05]  /*40c0*/  BRA.U UP4, `(.L_x_72) ;  /* 0x0000001104607547 */ /* 0x000fea000b800000 */
[----:B------:R-:W2:Y:S01]  /*40d0*/  S2UR UR4, SR_CgaCtaId ;  /* 0x00000000000479c3 */ /* 0x000ea20000008800 */
[----:B------:R-:W-:Y:S01]  /*40e0*/  UMOV UR5, 0x40 ;  /* 0x0000004000057882 */ /* 0x000fe20000000000 */
[----:B------:R-:W-:Y:S01]  /*40f0*/  NOP ;  /* 0x0000000000007918 */ /* 0x000fe20000000000 */
[----:B------:R-:W-:Y:S01]  /*4100*/  UMOV UR6, 0x400 ;  /* 0x0000040000067882 */ /* 0x000fe20000000000 */
[----:B--2---:R-:W-:Y:S02]  /*4110*/  ULEA UR5, UR4, UR5, 0x18 ;  /* 0x0000000504057291 */ /* 0x004fe4000f8ec0ff */
[----:B------:R-:W-:-:S07]  /*4120*/  ULEA UR6, UR4, UR6, 0x18 ;  /* 0x0000000604067291 */ /* 0x000fce000f8ec0ff */
[----:B------:R-:W2:Y:S02]  /*4130*/  LDS.U8 R3, [UR5+0x1c] ;  /* 0x00001c05ff037984 */ /* 0x000ea40008000000 */
[----:B--2---:R-:W-:-:S13]  /*4140*/  ISETP.NE.AND P0, PT, R3, RZ, PT ;  /* 0x000000ff0300720c */ /* 0x004fda0003f05270 */
[----:B------:R-:W-:Y:S05]  /*4150*/  @P0 BRA `(.L_x_73) ;  /* 0x0000000400080947 */ /* 0x000fea0003800000 */
[----:B------:R-:W-:Y:S02]  /*4160*/  UISETP.NE.U32.AND UP1, UPT, UR31, 0x1, UPT ;  /* 0x000000011f00788c */ /* 0x000fe4000bf25070 */
[----:B------:R-:W-:-:S07]  /*4170*/  UIADD3 UR7, UPT, UPT, UR5, 0x8, URZ ;  /* 0x0000000805077890 */ /* 0x000fce000fffe0ff */
[----:B------:R-:W-:Y:S05]  /*4180*/  BRA.U !UP1, `(.L_x_74) ;  /* 0x00000001099c7547 */ /* 0x000fea000b800000 */
[----:B------:R-:W-:Y:S01]  /*4190*/  ELECT P0, URZ, PT ;  /* 0x0000000000ff782f */ /* 0x000fe20003800000 */
[----:B------:R-:W-:-:S12]  /*41a0*/  BSSY B0, `(.L_x_74) ;  /* 0x0000025000007945 */ /* 0x000fd80003800000 */
[----:B------:R-:W-:Y:S05]  /*41b0*/  @!P0 BRA `(.L_x_75) ;  /* 0x00000000008c8947 */ /* 0x000fea0003800000 */
[----:B------:R-:W-:-:S05]  /*41c0*/  UMOV UR4, 0x10 ;  /* 0x0000001000047882 */ /* 0x000fca0000000000 */
[----:B------:R-:W-:Y:S04]  /*41d0*/  DEPBAR.LE SB2, 0x36 ;  /* 0x0000ad800000791a */ /* 0x000fe80000000000 */
[----:B------:R-:W2:Y:S02]  /*41e0*/  UTCATOMSWS.2CTA.FIND_AND_SET.ALIGN UP0, UR4, UR4 ;  /* 0x00000004000475e3 */ /* 0x000ea40008200800 */
[----:B--2---:R-:W-:Y:S01]  /*41f0*/  MOV R10, UR4 ;  /* 0x00000004000a7c02 */ /* 0x004fe20008000f00 */
[----:B------:R-:W-:Y:S06]  /*4200*/  BRA.U UP0, `(.L_x_76) ;  /* 0x0000000100187547 */ /* 0x000fec000b800000 */
.L_x_77:
[----:B------:R-:W-:Y:S05]  /*4210*/  NANOSLEEP 0x64 ;  /* 0x000000640000795d */ /* 0x000fea0003800000 */
[----:B------:R-:W-:-:S05]  /*4220*/  UMOV UR4, 0x10 ;  /* 0x0000001000047882 */ /* 0x000fca0000000000 */
[----:B------:R-:W-:Y:S04]  /*4230*/  DEPBAR.LE SB2, 0x36 ;  /* 0x0000ad800000791a */ /* 0x000fe80000000000 */
[----:B------:R-:W2:Y:S02]  /*4240*/  UTCATOMSWS.2CTA.FIND_AND_SET.ALIGN UP0, UR4, UR4 ;  /* 0x00000004000475e3 */ /* 0x000ea40008200800 */
[----:B--2---:R-:W-:Y:S01]  /*4250*/  MOV R10, UR4 ;  /* 0x00000004000a7c02 */ /* 0x004fe20008000f00 */
[----:B------:R-:W-:Y:S05]  /*4260*/  BRA.U !UP0, `(.L_x_77) ;  /* 0xfffffffd08e87547 */ /* 0x000fea000b83ffff */
.L_x_76:
[----:B------:R-:W2:Y:S01]  /*4270*/  LDS R6, [UR5+0x10] ;  /* 0x00001005ff067984 */ /* 0x000ea20008000800 */
[----:B------:R-:W-:Y:S01]  /*4280*/  IMAD.U32 R3, RZ, RZ, UR6 ;  /* 0x00000006ff037e24 */ /* 0x000fe2000f8e00ff */
[----:B------:R-:W-:-:S03]  /*4290*/  MOV R4, UR30 ;  /* 0x0000001e00047c02 */ /* 0x000fc60008000f00 */
[----:B------:R-:W-:Y:S01]  /*42a0*/  VIADD R3, R3, 0x240 ;  /* 0x0000024003037836 */ /* 0x000fe20000000000 */
[----:B--2---:R-:W-:-:S04]  /*42b0*/  SHF.L.U32 R6, R6, 0x1f, RZ ;  /* 0x0000001f06067819 */ /* 0x004fc800000006ff */
[----:B------:R-:W2:Y:S02]  /*42c0*/  SYNCS.PHASECHK.TRANS64.TRYWAIT P0, [UR5+0x8], R6 ;  /* 0x00000806ff0075a7 */ /* 0x000ea40008001105 */
[----:B--2---:R-:W-:Y:S05]  /*42d0*/  @P0 BRA `(.L_x_78) ;  /* 0x0000000000080947 */ /* 0x004fea0003800000 */
[----:B------:R-:W2:Y:S02]  /*42e0*/  SYNCS.PHASECHK.TRANS64.TRYWAIT P0, [UR5+0x8], R6 ;  /* 0x00000806ff0075a7 */ /* 0x000ea40008001105 */
[----:B--2---:R-:W-:Y:S05]  /*42f0*/  @!P0 BRA `(.L_x_79) ;  /* 0x0000006400fc8947 */ /* 0x004fea0003800000 */
.L_x_78:
[----:B------:R-:W-:Y:S01]  /*4300*/  PRMT R4, R4, 0x654, R3 ;  /* 0x0000065404047816 */ /* 0x000fe20000000003 */
[----:B------:R-:W-:Y:S01]  /*4310*/  HFMA2 R3, -RZ, RZ, 0, 5.9604644775390625e-08 ;  /* 0x00000001ff037431 */ /* 0x000fe200000001ff */
[----:B------:R-:W-:Y:S01]  /*4320*/  UPRMT UR4, UR30, 0x654, UR7 ;  /* 0x000006541e047896 */ /* 0x000fe20008000007 */
[----:B------:R-:W-:Y:S02]  /*4330*/  IMAD.MOV.U32 R8, RZ, RZ, 0xffff ;  /* 0x0000ffffff087424 */ /* 0x000fe400078e00ff */
[----:B--2---:R-:W-:Y:S02]  /*4340*/  IMAD.MOV.U32 R6, RZ, RZ, 0x4 ;  /* 0x00000004ff067424 */ /* 0x004fe400078e00ff */
[----:B------:R-:W-:Y:S01]  /*4350*/  IMAD.SHL.U32 R9, R10, 0x20, RZ ;  /* 0x000000200a097824 */ /* 0x000fe200078e00ff */
[----:B------:R-:W-:Y:S02]  /*4360*/  MOV R5, UR4 ;  /* 0x0000000400057c02 */ /* 0x000fe40008000f00 */
[-C--:B------:R-:W-:Y:S01]  /*4370*/  SHF.L.U32 R8, R8, R10.reuse, RZ ;  /* 0x0000000a08087219 */ /* 0x080fe200000006ff */
[----:B------:R2:W-:Y:S01]  /*4380*/  SYNCS.ARRIVE.TRANS64.RED RZ, [UR4], R6 ;  /* 0x00000006ffff79a7 */ /* 0x0005e20008000404 */
[----:B------:R-:W-:Y:S01]  /*4390*/  SHF.L.U32 R7, R3, R10, RZ ;  /* 0x0000000a03077219 */ /* 0x000fe200000006ff */
[----:B------:R2:W-:Y:S04]  /*43a0*/  STS [UR6+0x240], R9 ;  /* 0x00024009ff007988 */ /* 0x0005e80008000806 */
[----:B------:R2:W-:Y:S04]  /*43b0*/  STAS [R4.64], R10 ;  /* 0x0000000a04007dbd */ /* 0x0005e8000c0008ff */
[----:B------:R2:W-:Y:S04]  /*43c0*/  ATOMS.OR RZ, [UR5+0x14], R8 ;  /* 0x00001408ffff798c */ /* 0x0005e8000b000005 */
[----:B------:R2:W-:Y:S04]  /*43d0*/  ATOMS.OR RZ, [UR5+0x18], R7 ;  /* 0x00001807ffff798c */ /* 0x0005e8000b000005 */
[----:B------:R2:W-:Y:S02]  /*43e0*/  ATOMS.XOR RZ, [UR5+0x10], R3 ;  /* 0x00001003ffff798c */ /* 0x0005e4000b800005 */
.L_x_75:
[----:B-1----:R-:W-:Y:S05]  /*43f0*/  BSYNC B0 ;  /* 0x0000000000007941 */ /* 0x002fea0003800000 */
.L_x_74:
[----:B------:R-:W-:Y:S05]  /*4400*/  BRA.U UP1, `(.L_x_80) ;  /* 0x00000001016c7547 */ /* 0x000fea000b800000 */
[----:B------:R-:W-:-:S03]  /*4410*/  UMOV UR4, 0xffffffff ;  /* 0xffffffff00047882 */ /* 0x000fc60000000000 */
[----:B------:R-:W-:Y:S05]  /*4420*/  BRA.DIV UR4, `(.L_x_81) ;  /* 0x0000006604c87947 */ /* 0x000fea000b800000 */
[----:B------:R-:W-:-:S13]  /*4430*/  ELECT P6, URZ, PT ;  /* 0x0000000000ff782f */ /* 0x000fda00038c0000 */
.L_x_225:
[----:B------:R-:W-:Y:S05]  /*4440*/  @!P6 BRA `(.L_x_80) ;  /* 0x00000000005ce947 */ /* 0x000fea0003800000 */
[----:B--2---:R-:W2:Y:S02]  /*4450*/  LDS R4, [UR5+0x10] ;  /* 0x00001005ff047984 */ /* 0x004ea40008000800 */
[----:B--2---:R-:W-:-:S04]  /*4460*/  SHF.L.U32 R4, R4, 0x1f, RZ ;  /* 0x0000001f04047819 */ /* 0x004fc800000006ff */
[----:B------:R-:W2:Y:S02]  /*4470*/  SYNCS.PHASECHK.TRANS64.TRYWAIT P0, [UR5+0x8], R4 ;  /* 0x00000804ff0075a7 */ /* 0x000ea40008001105 */
[----:B--2---:R-:W-:Y:S05]  /*4480*/  @P0 BRA `(.L_x_82) ;  /* 0x0000000000080947 */ /* 0x004fea0003800000 */
[----:B------:R-:W2:Y:S02]  /*4490*/  SYNCS.PHASECHK.TRANS64.TRYWAIT P0, [UR5+0x8], R4 ;  /* 0x00000804ff0075a7 */ /* 0x000ea40008001105 */
[----:B--2---:R-:W-:Y:S05]  /*44a0*/  @!P0 BRA `(.L_x_83) ;  /* 0x0000006400c88947 */ /* 0x004fea0003800000 */
.L_x_82:
[----:B------:R-:W3:Y:S01]  /*44b0*/  LDS R6, [UR6+0x240] ;  /* 0x00024006ff067984 */ /* 0x000ee20008000800 */
[----:B--2---:R-:W-:Y:S02]  /*44c0*/  HFMA2 R3, -RZ, RZ, 0, 5.9604644775390625e-08 ;  /* 0x00000001ff037431 */ /* 0x004fe400000001ff */
[----:B------:R-:W-:Y:S01]  /*44d0*/  IMAD.MOV.U32 R4, RZ, RZ, 0xffff ;  /* 0x0000ffffff047424 */ /* 0x000fe200078e00ff */
[----:B------:R-:W-:Y:S01]  /*44e0*/  UPRMT UR4, UR30, 0x654, UR7 ;  /* 0x000006541e047896 */ /* 0x000fe20008000007 */
[----:B---3--:R-:W-:-:S03]  /*44f0*/  IMAD.SHL.U32 R5, R6, 0x20, RZ ;  /* 0x0000002006057824 */ /* 0x008fc600078e00ff */
[-C--:B------:R-:W-:Y:S02]  /*4500*/  SHF.L.U32 R4, R4, R6.reuse, RZ ;  /* 0x0000000604047219 */ /* 0x080fe400000006ff */
[----:B------:R-:W-:Y:S01]  /*4510*/  SHF.L.U32 R6, R3, R6, RZ ;  /* 0x0000000603067219 */ /* 0x000fe200000006ff */
[----:B------:R3:W-:Y:S04]  /*4520*/  STS [UR6+0x240], R5 ;  /* 0x00024005ff007988 */ /* 0x0007e80008000806 */
[----:B------:R3:W-:Y:S04]  /*4530*/  ATOMS.OR RZ, [UR5+0x14], R4 ;  /* 0x00001404ffff798c */ /* 0x0007e8000b000005 */
[----:B------:R3:W-:Y:S01]  /*4540*/  ATOMS.OR RZ, [UR5+0x18], R6 ;  /* 0x00001806ffff798c */ /* 0x0007e2000b000005 */
[----:B------:R-:W-:Y:S03]  /*4550*/  SYNCS.ARRIVE.TRANS64.RED.A1T0 RZ, [UR4], RZ ;  /* 0x000000ffffff79a7 */ /* 0x000fe60008100404 */
[----:B------:R3:W-:Y:S01]  /*4560*/  ATOMS.XOR RZ, [UR5+0x10], R3 ;  /* 0x00001003ffff798c */ /* 0x0007e2000b800005 */
[----:B------:R-:W-:Y:S05]  /*4570*/  BRA `(.L_x_80) ;  /* 0x0000000000107947 */ /* 0x000fea0003800000 */
.L_x_73:
[----:B------:R-:W-:Y:S02]  /*4580*/  MOV R3, 0xffffffff ;  /* 0xffffffff00037802 */ /* 0x000fe40000000f00 */
[----:B------:R-:W-:-:S03]  /*4590*/  MOV R4, 0x45c0 ;  /* 0x000045c000047802 */ /* 0x000fc60000000f00 */
[----:B------:R2:W-:Y:S04]  /*45a0*/  STS [UR6+0x240], R3 ;  /* 0x00024003ff007988 */ /* 0x0005e80008000806 */
[----:B-12--5:R-:W-:Y:S05]  /*45b0*/  CALL.REL.NOINC `($__internal_1_$__cuda_sm10x_tcgen05_guardrail_trap_phase_invalid_during_alloc) ;  /* 0x0000006c00787944 */ /* 0x026fea0003c00000 */
.L_x_80:
[----:B------:R-:W-:Y:S05]  /*45c0*/  WARPSYNC.ALL ;  /* 0x0000000000007948 */ /* 0x000fea0003800000 */
[----:B------:R-:W4:Y:S01]  /*45d0*/  S2UR UR17, SR_CgaCtaId ;  /* 0x00000000001179c3 */ /* 0x000f220000008800 */
[----:B------:R-:W-:Y:S01]  /*45e0*/  UMOV UR4, 0x400 ;  /* 0x0000040000047882 */ /* 0x000fe20000000000 */
[----:B------:R-:W-:-:S06]  /*45f0*/  NOP ;  /* 0x0000000000007918 */ /* 0x000fcc0000000000 */
[----:B------:R-:W-:Y:S06]  /*4600*/  BAR.ARV 0x6, 0xa0 ;  /* 0x0182800000007b1d */ /* 0x000fec0000002000 */
[----:B------:R-:W1:Y:S01]  /*4610*/  LDCU.64 UR6, c[0x0][0x388] ;  /* 0x00007100ff0677ac */ /* 0x000e620008000a00 */
[----:B------:R-:W-:Y:S01]  /*4620*/  LOP3.LUT R2, R2, 0xffff, RZ, 0xc0, !PT ;  /* 0x0000ffff02027812 */ /* 0x000fe200078ec0ff */
[----:B--2---:R-:W-:Y:S01]  /*4630*/  IMAD.MOV.U32 R8, RZ, RZ, 0x1 ;  /* 0x00000001ff087424 */ /* 0x004fe200078e00ff */
[----:B------:R-:W-:Y:S01]  /*4640*/  LOP3.LUT R0, R0, 0xffff, RZ, 0xc0, !PT ;  /* 0x0000ffff00007812 */ /* 0x000fe200078ec0ff */
[----:B------:R-:W2:Y:S01]  /*4650*/  LDCU UR8, c[0x0][0x390] ;  /* 0x00007200ff0877ac */ /* 0x000ea20008000800 */
[----:B------:R-:W-:Y:S01]  /*4660*/  R2UR UR18, R2 ;  /* 0x00000000021272ca */ /* 0x000fe200000e0000 */
[----:B------:R-:W-:Y:S01]  /*4670*/  IMAD.MOV.U32 R2, RZ, RZ, RZ ;  /* 0x000000ffff027224 */ /* 0x000fe200078e00ff */
[----:B------:R-:W-:Y:S01]  /*4680*/  R2UR UR28, R0 ;  /* 0x00000000001c72ca */ /* 0x000fe200000e0000 */
[----:B------:R-:W-:Y:S01]  /*4690*/  IMAD.MOV.U32 R0, RZ, RZ, RZ ;  /* 0x000000ffff007224 */ /* 0x000fe200078e00ff */
[----:B------:R-:W-:Y:S01]  /*46a0*/  UMOV UR21, URZ ;  /* 0x000000ff00157c82 */ /* 0x000fe20008000000 */
[----:B----4-:R-:W-:-:S02]  /*46b0*/  ULEA UR17, UR17, UR4, 0x18 ;  /* 0x0000000411117291 */ /* 0x010fc4000f8ec0ff */
[----:B------:R-:W-:Y:S01]  /*46c0*/  UISETP.NE.AND UP3, UPT, UR31, URZ, UPT ;  /* 0x000000ff1f00728c */ /* 0x000fe2000bf65270 */
[----:B------:R-:W-:Y:S01]  /*46d0*/  UMOV UR16, URZ ;  /* 0x000000ff00107c82 */ /* 0x000fe20008000000 */
[----:B------:R-:W-:Y:S01]  /*46e0*/  UMOV UR26, 0x0 ;  /* 0x00000000001a7882 */ /* 0x000fe20000000000 */
[----:B------:R-:W-:Y:S01]  /*46f0*/  UMOV UR27, 0x8210010 ;  /* 0x08210010001b7882 */ /* 0x000fe20000000000 */
[----:B------:R-:W-:Y:S01]  /*4700*/  UMOV UR24, 0x0 ;  /* 0x0000000000187882 */ /* 0x000fe20000000000 */
[----:B-1----:R-:W-:Y:S02]  /*4710*/  UIADD3 UR4, UPT, UPT, UR6, 0x1f, URZ ;  /* 0x0000001f06047890 */ /* 0x002fe4000fffe0ff */
[----:B---3--:R-:W1:Y:S01]  /*4720*/  LDS R3, [UR17+0x240] ;  /* 0x00024011ff037984 */ /* 0x008e620008000800 */
[----:B------:R-:W-:Y:S02]  /*4730*/  UIADD3 UR6, UPT, UPT, UR17, 0x4400, URZ ;  /* 0x0000440011067890 */ /* 0x000fe4000fffe0ff */
[----:B------:R-:W-:-:S02]  /*4740*/  USHF.R.S32.HI UR5, URZ, 0x1f, UR4 ;  /* 0x0000001fff057899 */ /* 0x000fc40008011404 */
[----:B------:R-:W-:Y:S02]  /*4750*/  USHF.R.U32.HI UR6, URZ, 0x4, UR6 ;  /* 0x00000004ff067899 */ /* 0x000fe40008011606 */
[----:B------:R-:W-:Y:S02]  /*4760*/  ULEA.HI UR4, UR5, UR4, URZ, 0x5 ;  /* 0x0000000405047291 */ /* 0x000fe4000f8f28ff */
[----:B------:R-:W-:Y:S02]  /*4770*/  UIADD3 UR5, UPT, UPT, UR17, 0x1e400, URZ ;  /* 0x0001e40011057890 */ /* 0x000fe4000fffe0ff */
[----:B------:R-:W-:Y:S02]  /*4780*/  USHF.R.S32.HI UR4, URZ, 0x5, UR4 ;  /* 0x00000005ff047899 */ /* 0x000fe40008011404 */
[----:B------:R-:W-:Y:S02]  /*4790*/  USHF.R.U32.HI UR5, URZ, 0x4, UR5 ;  /* 0x00000004ff057899 */ /* 0x000fe40008011605 */
[----:B------:R-:W-:-:S02]  /*47a0*/  UIMAD UR7, UR4, UR7, URZ ;  /* 0x00000007040772a4 */ /* 0x000fc4000f8e02ff */
[----:B------:R-:W-:Y:S02]  /*47b0*/  UIADD3 UR4, UPT, UPT, UR17, 0x1f8, URZ ;  /* 0x000001f811047890 */ /* 0x000fe4000fffe0ff */
[----:B------:R-:W-:Y:S02]  /*47c0*/  ULOP3.LUT UR6, UR6, 0x3fff, URZ, 0xc0, !UPT ;  /* 0x00003fff06067892 */ /* 0x000fe4000f8ec0ff */
[----:B------:R-:W-:Y:S02]  /*47d0*/  UPRMT UR23, URZ, 0x654, UR4 ;  /* 0x00000654ff177896 */ /* 0x000fe40008000004 */
[----:B--2---:R-:W-:Y:S02]  /*47e0*/  UIMAD UR4, UR7, UR8, URZ ;  /* 0x00000008070472a4 */ /* 0x004fe4000f8e02ff */
[----:B------:R-:W-:Y:S02]  /*47f0*/  ULOP3.LUT UR20, UR5, 0x3fff, URZ, 0xc0, !UPT ;  /* 0x00003fff05147892 */ /* 0x000fe4000f8ec0ff */
[----:B------:R-:W-:-:S02]  /*4800*/  ULOP3.LUT UR19, UR6, 0x10000, URZ, 0xfc, !UPT ;  /* 0x0001000006137892 */ /* 0x000fc4000f8efcff */
[----:B------:R-:W-:Y:S02]  /*4810*/  UIADD3 UR29, UPT, UPT, UR4, -0x1, URZ ;  /* 0xffffffff041d7890 */ /* 0x000fe4000fffe0ff */
[----:B------:R-:W-:Y:S01]  /*4820*/  UISETP.GE.AND UP4, UPT, UR4, 0x1, UPT ;  /* 0x000000010400788c */ /* 0x000fe2000bf86270 */
[----:B------:R-:W-:Y:S01]  /*4830*/  UMOV UR25, 0x8210010 ;  /* 0x0821001000197882 */ /* 0x000fe20000000000 */
[C---:B-1----:R-:W-:Y:S01]  /*4840*/  VIADD R5, R3.reuse, 0x40 ;  /* 0x0000004003057836 */ /* 0x042fe20000000000 */
[----:B------:R-:W-:-:S04]  /*4850*/  LOP3.LUT R4, R3, 0xffff, RZ, 0xc0, !PT ;  /* 0x0000ffff03047812 */ /* 0x000fc800078ec0ff */
[----:B------:R-:W-:-:S05]  /*4860*/  LOP3.LUT R5, R5, 0xffff, RZ, 0xc0, !PT ;  /* 0x0000ffff05057812 */ /* 0x000fca00078ec0ff */
[----:B------:R1:W-:Y:S02]  /*4870*/  STL.64 [R1], R4 ;  /* 0x0000000401007387 */ /* 0x0003e40000100a00 */
.L_x_92:
[----:B-1----:R-:W-:-:S04]  /*4880*/  SHF.L.U32 R5, R2, 0x1f, RZ ;  /* 0x0000001f02057819 */ /* 0x002fc800000006ff */
[----:B------:R-:W1:Y:S02]  /*4890*/  SYNCS.PHASECHK.TRANS64.TRYWAIT P0, [UR17+0x1f0], R5 ;  /* 0x0001f005ff0075a7 */ /* 0x000e640008001111 */
[----:B-1-34-:R-:W-:Y:S05]  /*48a0*/  @!P0 BRA `(.L_x_84) ;  /* 0x0000006000e08947 */ /* 0x01afea0003800000 */
.L_x_227:
[----:B-1----:R-:W1:Y:S01]  /*48b0*/  LDS.128 R4, [UR17+0x230] ;  /* 0x00023011ff047984 */ /* 0x002e620008000c00 */
[----:B------:R-:W-:Y:S01]  /*48c0*/  ULEA UR22, UR21, UR17, 0x3 ;  /* 0x0000001115167291 */ /* 0x000fe2000f8e18ff */
[----:B------:R-:W-:Y:S01]  /*48d0*/  @!PT LDS RZ, [RZ] ;  /* 0x00000000fffff984 */ /* 0x000fe20000000800 */
[----:B------:R-:W-:Y:S01]  /*48e0*/  @!PT LDS RZ, [RZ] ;  /* 0x00000000fffff984 */ /* 0x000fe20000000800 */
[----:B------:R-:W-:Y:S01]  /*48f0*/  @!PT LDS RZ, [RZ] ;  /* 0x00000000fffff984 */ /* 0x000fe20000000800 */
[----:B------:R-:W-:Y:S01]  /*4900*/  @!PT LDS RZ, [RZ] ;  /* 0x00000000fffff984 */ /* 0x000fe20000000800 */
[----:B------:R2:W-:Y:S06]  /*4910*/  MEMBAR.ALL.CTA ;  /* 0x0000000000007992 */ /* 0x0005ec0000008000 */
[----:B--2---:R-:W2:Y:S02]  /*4920*/  FENCE.VIEW.ASYNC.S ;  /* 0x00000000000073c6 */ /* 0x004ea40000000000 */
[----:B--2---:R-:W-:Y:S01]  /*4930*/  SYNCS.ARRIVE.TRANS64.RED.A1T0 RZ, [UR23], RZ ;  /* 0x000000ffffff79a7 */ /* 0x004fe20008100417 */
[----:B-1----:R-:W-:Y:S01]  /*4940*/  LOP3.LUT P2, RZ, R6, 0x1, RZ, 0xc0, !PT ;  /* 0x0000000106ff7812 */ /* 0x002fe2000784c0ff */
[----:B------:R-:W-:-:S12]  /*4950*/  BRA.U UP3, `(.L_x_85) ;  /* 0x00000001030c7547 */ /* 0x000fd8000b800000 */
[----:B------:R-:W-:-:S04]  /*4960*/  SHF.L.U32 R5, R8, 0x1f, RZ ;  /* 0x0000001f08057819 */ /* 0x000fc800000006ff */
[----:B------:R-:W1:Y:S02]  /*4970*/  SYNCS.PHASECHK.TRANS64.TRYWAIT P0, [UR22+0x210], R5 ;  /* 0x00021005ff0075a7 */ /* 0x000e640008001116 */
[----:B-1----:R-:W-:Y:S05]  /*4980*/  @!P0 BRA `(.L_x_86) ;  /* 0x0000006000c08947 */ /* 0x002fea0003800000 */
.L_x_85:
[----:B------:R-:W-:Y:S05]  /*4990*/  BRA.U UP3, `(.L_x_87) ;  /* 0x0000000103d47547 */ /* 0x000fea000b800000 */
[----:B------:R-:W-:Y:S05]  /*49a0*/  BRA.U !UP4, `(.L_x_88) ;  /* 0x000000010cc47547 */ /* 0x000fea000b800000 */
[----:B------:R-:W-:Y:S01]  /*49b0*/  ULEA UR4, UR21, UR43, 0x2 ;  /* 0x0000002b15047291 */ /* 0x000fe2000f8e10ff */
[----:B-1----:R-:W-:-:S08]  /*49c0*/  SHF.L.U32 R4, R0, 0x1f, RZ ;  /* 0x0000001f00047819 */ /* 0x002fd000000006ff */
[----:B------:R-:W5:Y:S01]  /*49d0*/  LDL R5, [UR4] ;  /* 0x00000004ff057983 */ /* 0x000f620008100800 */
[----:B------:R-:W-:Y:S02]  /*49e0*/  ULEA UR4, UR16, UR17, 0x3 ;  /* 0x0000001110047291 */ /* 0x000fe4000f8e18ff */
[----:B------:R-:W-:Y:S01]  /*49f0*/  UPLOP3.LUT UP2, UPT, UPT, UPT, UPT, 0x40, 0x4 ;  /* 0x000000000004789c */ /* 0x000fe20003f4e870 */
[----:B------:R-:W-:Y:S01]  /*4a00*/  UMOV UR15, UR29 ;  /* 0x0000001d000f7c82 */ /* 0x000fe20008000000 */
[----:B------:R-:W-:-:S05]  /*4a10*/  UMOV UR5, UR16 ;  /* 0x0000001000057c82 */ /* 0x000fca0008000000 */
[----:B------:R1:W2:Y:S04]  /*4a20*/  SYNCS.PHASECHK.TRANS64.TRYWAIT P1, [UR4], R4 ;  /* 0x00000004ff0075a7 */ /* 0x0002a80008021104 */
.L_x_91:
[----:B---3--:R-:W-:Y:S01]  /*4a30*/  ULEA UR10, UR5, UR17, 0x3 ;  /* 0x00000011050a7291 */ /* 0x008fe2000f8e18ff */
[----:B--2-4-:R-:W-:Y:S11]  /*4a40*/  @P1 BRA `(.L_x_89) ;  /* 0x00000000000c1947 */ /* 0x014ff60003800000 */
[----:B------:R-:W-:Y:S04]  /*4a50*/  SHF.L.U32 R6, R0, 0x1f, RZ ;  /* 0x0000001f00067819 */ /* 0x000fe800000006ff */
[----:B------:R-:W2:Y:S02]  /*4a60*/  SYNCS.PHASECHK.TRANS64.TRYWAIT P0, [UR10], R6 ;  /* 0x00000006ff0075a7 */ /* 0x000ea4000800110a */
[----:B--2---:R-:W-:Y:S05]  /*4a70*/  @!P0 BRA `(.L_x_90) ;  /* 0x00000060009c8947 */ /* 0x004fea0003800000 */
.L_x_89:
[----:B------:R-:W-:Y:S01]  /*4a80*/  UISETP.NE.AND UP0, UPT, UR15, URZ, UPT ;  /* 0x000000ff0f00728c */ /* 0x000fe2000bf05270 */
[----:B------:R-:W-:Y:S01]  /*4a90*/  PLOP3.LUT P1, PT, PT, PT, PT, 0x80, 0x8 ;  /* 0x000000000008781c */ /* 0x000fe20003f2f070 */
[----:B------:R-:W-:Y:S02]  /*4aa0*/  UIADD3 UR4, UPT, UPT, UR5, 0x1, URZ ;  /* 0x0000000105047890 */ /* 0x000fe4000fffe0ff */
[----:B------:R-:W-:Y:S02]  /*4ab0*/  ULEA UR8, UR5, UR20, 0x8 ;  /* 0x0000001405087291 */ /* 0x000fe4000f8e40ff */
[----:B------:R-:W-:Y:S01]  /*4ac0*/  UISETP.NE.AND UP1, UPT, UR4, 0x1a, UPT ;  /* 0x0000001a0400788c */ /* 0x000fe2000bf25270 */
[----:B------:R-:W-:Y:S01]  /*4ad0*/  PLOP3.LUT P0, PT, PT, PT, UP0, 0x80, 0x8 ;  /* 0x000000000008781c */ /* 0x000fe20003f0f008 */
[----:B------:R-:W-:Y:S02]  /*4ae0*/  UIADD3 UR12, UPT, UPT, UR8, 0x80, URZ ;  /* 0x00000080080c7890 */ /* 0x000fe4000fffe0ff */
[----:B------:R-:W-:Y:S02]  /*4af0*/  USEL UR6, URZ, 0x1, UP1 ;  /* 0x00000001ff067887 */ /* 0x000fe40008800000 */
[----:B------:R-:W-:Y:S02]  /*4b00*/  USEL UR16, UR4, URZ, UP1 ;  /* 0x000000ff04107287 */ /* 0x000fe40008800000 */
[----:B------:R-:W-:Y:S02]  /*4b10*/  UIADD3 UR10, UPT, UPT, UR10, 0xd0, URZ ;  /* 0x000000d00a0a7890 */ /* 0x000fe4000fffe0ff */
[----:B------:R-:W-:Y:S01]  /*4b20*/  @UP0 ULEA UR4, UR16, UR17, 0x3 ;  /* 0x0000001110040291 */ /* 0x000fe2000f8e18ff */
[----:B------:R-:W-:Y:S01]  /*4b30*/  LOP3.LUT R0, R0, UR6, RZ, 0x3c, !PT ;  /* 0x0000000600007c12 */ /* 0x000fe2000f8e3cff */
[----:B------:R-:W-:Y:S01]  /*4b40*/  UMOV UR9, 0x40004040 ;  /* 0x4000404000097882 */ /* 0x000fe20000000000 */
[----:B------:R-:W-:Y:S01]  /*4b50*/  UMOV UR13, 0x40004040 ;  /* 0x40004040000d7882 */ /* 0x000fe20000000000 */
[----:B------:R-:W-:Y:S01]  /*4b60*/  UMOV UR7, 0x80004020 ;  /* 0x8000402000077882 */ /* 0x000fe20000000000 */
[----:B-1----:R-:W-:Y:S04]  /*4b70*/  @P0 SHF.L.U32 R4, R0, 0x1f, RZ ;  /* 0x0000001f00040819 */ /* 0x002fe800000006ff */
[----:B------:R3:W4:Y:S01]  /*4b80*/  @P0 SYNCS.PHASECHK.TRANS64.TRYWAIT P1, [UR4], R4 ;  /* 0x00000004ff0005a7 */ /* 0x0007220008021104 */
[----:B------:R-:W-:Y:S11]  /*4b90*/  ELECT P0, URZ, PT ;  /* 0x0000000000ff782f */ /* 0x000ff60003800000 */
[----:B------:R-:W-:Y:S02]  /*4ba0*/  @!UPT UIADD3 URZ, UPT, UPT, URZ, URZ, URZ ;  /* 0x000000fffffff290 */ /* 0x000fe4000fffe0ff */
[C---:B-----5:R-:W-:Y:S01]  /*4bb0*/  @P0 R2UR.BROADCAST UR14, R5.reuse ;  /* 0x00000000050e02ca */ /* 0x060fe200008e0000 */
[----:B------:R-:W-:Y:S01]  /*4bc0*/  ULEA UR4, UR5, UR19, 0x8 ;  /* 0x0000001305047291 */ /* 0x000fe2000f8e40ff */
[----:B------:R-:W-:Y:S11]  /*4bd0*/  ELECT P0, URZ, PT ;  /* 0x0000000000ff782f */ /* 0x000ff60003800000 */
[----:B------:R-:W-:Y:S02]  /*4be0*/  @!UPT UIADD3 URZ, UPT, UPT, URZ, URZ, URZ ;  /* 0x000000fffffff290 */ /* 0x000fe4000fffe0ff */
[----:B------:R-:W-:Y:S01]  /*4bf0*/  @P0 R2UR.BROADCAST UR11, R5 ;  /* 0x00000000050b02ca */ /* 0x000fe200008e0000 */
[----:B------:R-:W-:Y:S01]  /*4c00*/  UIADD3 UR6, UPT, UPT, UR4, 0x2, URZ ;  /* 0x0000000204067890 */ /* 0x000fe2000fffe0ff */
[----:B------:R-:W-:Y:S02]  /*4c10*/  UMOV UR5, 0x80004020 ;  /* 0x8000402000057882 */ /* 0x000fe40000000000 */
[----:B------:R1:W-:Y:S01]  /*4c20*/  UTCHMMA.2CTA gdesc[UR4], gdesc[UR8], tmem[UR14], tmem[UR26], idesc[UR27], UP2 ;  /* 0x00ff1a08040075ea */ /* 0x0003e2000920000e */
[----:B------:R-:W-:Y:S08]  /*4c30*/  UPLOP3.LUT UP2, UPT, UPT, UPT, UPT, 0x80, 0x8 ;  /* 0x000000000008789c */ /* 0x000ff00003f4f070 */
[----:B------:R3:W-:Y:S01]  /*4c40*/  UTCHMMA.2CTA gdesc[UR6], gdesc[UR12], tmem[UR11], tmem[UR24], idesc[UR25], UPT ;  /* 0x00ff180c060075ea */ /* 0x0007e2000ba0000b */
[----:B------:R3:W-:Y:S01]  /*4c50*/  UTCBAR.2CTA.MULTICAST [UR10], URZ, UR18 ;  /* 0x000000ff0a0073e9 */ /* 0x0007e20008200812 */
[----:B-1----:R-:W-:Y:S02]  /*4c60*/  UIADD3 UR4, UPT, UPT, UR15, 0x1, URZ ;  /* 0x000000010f047890 */ /* 0x002fe4000fffe0ff */
[----:B------:R-:W-:Y:S02]  /*4c70*/  UIADD3 UR8, UPT, UPT, UR15, -0x1, URZ ;  /* 0xffffffff0f087890 */ /* 0x000fe4000fffe0ff */
[----:B------:R-:W-:Y:S01]  /*4c80*/  UISETP.GT.U32.AND UP0, UPT, UR4, 0x1, UPT ;  /* 0x000000010400788c */ /* 0x000fe2000bf04070 */
[----:B------:R-:W-:Y:S04]  /*4c90*/  UMOV UR5, UR16 ;  /* 0x0000001000057c82 */ /* 0x000fe80008000000 */
[----:B------:R-:W-:Y:S04]  /*4ca0*/  UMOV UR15, UR8 ;  /* 0x00000008000f7c82 */ /* 0x000fe80008000000 */
[----:B------:R-:W-:Y:S05]  /*4cb0*/  BRA.U UP0, `(.L_x_91) ;  /* 0xfffffffd005c7547 */ /* 0x000fea000b83ffff */
.L_x_88:
[----:B------:R-:W-:-:S09]  /*4cc0*/  UIADD3 UR4, UPT, UPT, UR22, 0x200, URZ ;  /* 0x0000020016047890 */ /* 0x000fd2000fffe0ff */
[----:B------:R2:W-:Y:S01]  /*4cd0*/  UTCBAR.2CTA.MULTICAST [UR4], URZ, UR28 ;  /* 0x000000ff040073e9 */ /* 0x0005e2000820081c */
[----:B------:R-:W-:Y:S02]  /*4ce0*/  NOP ;  /* 0x0000000000007918 */ /* 0x000fe40000000000 */
.L_x_87:
[----:B--2---:R-:W-:Y:S01]  /*4cf0*/  UIADD3 UR4, UPT, UPT, UR21, 0x1, URZ ;  /* 0x0000000115047890 */ /* 0x004fe2000fffe0ff */
[----:B------:R-:W-:-:S03]  /*4d00*/  LOP3.LUT R2, R2, 0x1, RZ, 0x3c, !PT ;  /* 0x0000000102027812 */ /* 0x000fc600078e3cff */
[----:B------:R-:W-:-:S04]  /*4d10*/  UISETP.NE.AND UP0, UPT, UR4, 0x2, UPT ;  /* 0x000000020400788c */ /* 0x000fc8000bf05270 */
[----:B------:R-:W-:Y:S02]  /*4d20*/  USEL UR5, URZ, 0x1, UP0 ;  /* 0x00000001ff057887 */ /* 0x000fe40008000000 */
[----:B------:R-:W-:-:S04]  /*4d30*/  USEL UR21, UR4, URZ, UP0 ;  /* 0x000000ff04157287 */ /* 0x000fc80008000000 */
[----:B------:R-:W-:Y:S01]  /*4d40*/  LOP3.LUT R8, R8, UR5, RZ, 0x3c, !PT ;  /* 0x0000000508087c12 */ /* 0x000fe2000f8e3cff */
[----:B------:R-:W-:Y:S07]  /*4d50*/  @P2 BRA `(.L_x_92) ;  /* 0xfffffff800c82947 */ /* 0x000fee000383ffff */
[----:B------:R-:W2:Y:S01]  /*4d60*/  S2UR UR8, SR_CgaCtaId ;  /* 0x00000000000879c3 */ /* 0x000ea20000008800 */
[----:B------:R-:W-:Y:S01]  /*4d70*/  ELECT P0, URZ, PT ;  /* 0x0000000000ff782f */ /* 0x000fe20003800000 */
[----:B------:R-:W-:Y:S01]  /*4d80*/  HFMA2 R0, -RZ, RZ, 0, 5.9604644775390625e-08 ;  /* 0x00000001ff007431 */ /* 0x000fe200000001ff */
[----:B------:R-:W-:-:S05]  /*4d90*/  UMOV UR4, 0x40 ;  /* 0x0000004000047882 */ /* 0x000fca0000000000 */
[----:B------:R-:W-:Y:S01]  /*4da0*/  UVIRTCOUNT.DEALLOC.SMPOOL 0x80 ;  /* 0x000000800000784c */ /* 0x000fe20000000000 */
[----:B------:R-:W-:Y:S02]  /*4db0*/  UISETP.NE.AND UP0, UPT, UR31, URZ, UPT ;  /* 0x000000ff1f00728c */ /* 0x000fe4000bf05270 */
[----:B--2---:R-:W-:-:S09]  /*4dc0*/  ULEA UR8, UR8, UR4, 0x18 ;  /* 0x0000000408087291 */ /* 0x004fd2000f8ec0ff */
[----:B------:R2:W-:Y:S01]  /*4dd0*/  @P0 STS.U8 [UR8+0x1c], R0 ;  /* 0x00001c00ff000988 */ /* 0x0005e20008000008 */
[----:B------:R-:W-:Y:S05]  /*4de0*/  BRA.U UP0, `(.L_x_93) ;  /* 0x0000000100587547 */ /* 0x000fea000b800000 */
[----:B------:R-:W-:Y:S01]  /*4df0*/  UIADD3 UR5, UPT, UPT, UR17, 0x210, URZ ;  /* 0x0000021011057890 */ /* 0x000fe2000fffe0ff */
[----:B------:R-:W-:-:S03]  /*4e00*/  SHF.L.U32 R2, R8, 0x1f, RZ ;  /* 0x0000001f08027819 */ /* 0x000fc600000006ff */
[----:B------:R-:W-:-:S09]  /*4e10*/  ULEA UR4, UR21, UR5, 0x3 ;  /* 0x0000000515047291 */ /* 0x000fd2000f8e18ff */
[----:B------:R-:W1:Y:S02]  /*4e20*/  SYNCS.PHASECHK.TRANS64.TRYWAIT P0, [UR4], R2 ;  /* 0x00000002ff0075a7 */ /* 0x000e640008001104 */
[----:B-1----:R-:W-:Y:S05]  /*4e30*/  @!P0 BRA `(.L_x_94) ;  /* 0x0000005c00c48947 */ /* 0x002fea0003800000 */
.L_x_231:
[----:B------:R-:W-:-:S04]  /*4e40*/  UIADD3 UR4, UPT, UPT, UR21, 0x1, URZ ;  /* 0x0000000115047890 */ /* 0x000fc8000fffe0ff */
[----:B------:R-:W-:-:S04]  /*4e50*/  UISETP.NE.AND UP1, UPT, UR4, 0x2, UPT ;  /* 0x000000020400788c */ /* 0x000fc8000bf25270 */
[----:B---3--:R-:W-:Y:S02]  /*4e60*/  USEL UR6, URZ, 0x1, UP1 ;  /* 0x00000001ff067887 */ /* 0x008fe40008800000 */
[----:B------:R-:W-:-:S04]  /*4e70*/  USEL UR4, UR4, URZ, UP1 ;  /* 0x000000ff04047287 */ /* 0x000fc80008800000 */
[----:B------:R-:W-:Y:S01]  /*4e80*/  ULEA UR4, UR4, UR5, 0x3 ;  /* 0x0000000504047291 */ /* 0x000fe2000f8e18ff */
[----:B-1----:R-:W-:-:S04]  /*4e90*/  LOP3.LUT R2, R8, UR6, RZ, 0x3c, !PT ;  /* 0x0000000608027c12 */ /* 0x002fc8000f8e3cff */
[----:B------:R-:W-:Y:S01]  /*4ea0*/  SHF.L.U32 R2, R2, 0x1f, RZ ;  /* 0x0000001f02027819 */ /* 0x000fe200000006ff */
[----:B--2---:R-:W-:-:S04]  /*4eb0*/  IMAD.U32 R0, RZ, RZ, UR4 ;  /* 0x00000004ff007e24 */ /* 0x004fc8000f8e00ff */
[----:B------:R1:W2:Y:S03]  /*4ec0*/  SYNCS.PHASECHK.TRANS64.TRYWAIT P0, [R0+URZ], R2 ;  /* 0x00000002000075a7 */ /* 0x0002a600080011ff */
[----:B--2---:R-:W-:Y:S05]  /*4ed0*/  @!P0 NANOSLEEP.SYNCS 0x989680 ;  /* 0x009896800000895d */ /* 0x004fea0003900000 */
[----:B------:R-:W2:Y:S02]  /*4ee0*/  @!P0 SYNCS.PHASECHK.TRANS64 P0, [R0+URZ], R2 ;  /* 0x00000002000085a7 */ /* 0x000ea400080010ff */
[----:B--2---:R-:W-:Y:S05]  /*4ef0*/  @P0 BRA `(.L_x_95) ;  /* 0x0000000000200947 */ /* 0x004fea0003800000 */
.L_x_96:
[----:B--2---:R2:W3:Y:S02]  /*4f00*/  SYNCS.PHASECHK.TRANS64.TRYWAIT P0, [R0+URZ], R2 ;  /* 0x00000002000075a7 */ /* 0x0044e400080011ff */
[----:B---3--:R-:W-:Y:S05]  /*4f10*/  @!P0 NANOSLEEP.SYNCS 0x989680 ;  /* 0x009896800000895d */ /* 0x008fea0003900000 */
[----:B------:R-:W3:Y:S02]  /*4f20*/  @!P0 SYNCS.PHASECHK.TRANS64 P0, [R0+URZ], R2 ;  /* 0x00000002000085a7 */ /* 0x000ee400080010ff */
[----:B---3--:R-:W-:Y:S05]  /*4f30*/  @!P0 BRA `(.L_x_96) ;  /* 0xfffffffc00f08947 */ /* 0x008fea000383ffff */
[----:B------:R-:W-:Y:S05]  /*4f40*/  BRA `(.L_x_95) ;  /* 0x00000000000c7947 */ /* 0x000fea0003800000 */
.L_x_93:
[----:B------:R-:W-:-:S04]  /*4f50*/  UIADD3 UR4, UPT, UPT, UR17, 0x220, URZ ;  /* 0x0000022011047890 */ /* 0x000fc8000fffe0ff */
[----:B------:R-:W-:-:S09]  /*4f60*/  UPRMT UR4, UR30, 0x654, UR4 ;  /* 0x000006541e047896 */ /* 0x000fd20008000004 */
[----:B------:R-:W-:Y:S03]  /*4f70*/  SYNCS.ARRIVE.TRANS64.RED.A1T0 RZ, [UR4], RZ ;  /* 0x000000ffffff79a7 */ /* 0x000fe60008100404 */
.L_x_95:
[----:B-12---:R-:W-:Y:S01]  /*4f80*/  SHF.L.U32 R2, RZ, 0x1f, RZ ;  /* 0x0000001fff027819 */ /* 0x006fe200000006ff */
[----:B------:R-:W-:Y:S01]  /*4f90*/  UIADD3 UR4, UPT, UPT, UR17, 0x220, URZ ;  /* 0x0000022011047890 */ /* 0x000fe2000fffe0ff */
[----:B------:R-:W-:Y:S02]  /*4fa0*/  PLOP3.LUT P0, PT, PT, PT, UP0, 0x80, 0x8 ;  /* 0x000000000008781c */ /* 0x000fe40003f0f008 */
[----:B----4-:R-:W1:Y:S02]  /*4fb0*/  SYNCS.PHASECHK.TRANS64.TRYWAIT P1, [UR17+0x220], R2 ;  /* 0x00022002ff0075a7 */ /* 0x010e640008021111 */
[----:B-1----:R-:W-:Y:S09]  /*4fc0*/  @!P1 BRA `(.L_x_97) ;  /* 0x0000005c00789947 */ /* 0x002ff20003800000 */
.L_x_233:
[----:B------:R-:W-:Y:S01]  /*4fd0*/  @!UP0 UPRMT UR4, UR30, 0x654, UR4 ;  /* 0x000006541e048896 */ /* 0x000fe20008000004 */
[----:B------:R-:W-:Y:S01]  /*4fe0*/  LOP3.LUT R3, R3, 0xffff, RZ, 0xc0, !PT ;  /* 0x0000ffff03037812 */ /* 0x000fe200078ec0ff */
[----:B-1----:R-:W-:-:S03]  /*4ff0*/  IMAD.MOV.U32 R2, RZ, RZ, 0xffff ;  /* 0x0000ffffff027424 */ /* 0x002fc600078e00ff */
[----:B------:R-:W-:-:S04]  /*5000*/  SHF.R.U32.HI R3, RZ, 0x5, R3 ;  /* 0x00000005ff037819 */ /* 0x000fc80000011603 */
[----:B------:R-:W-:Y:S01]  /*5010*/  @!P0 SYNCS.ARRIVE.TRANS64.RED.A1T0 RZ, [UR4], RZ ;  /* 0x000000ffffff89a7 */ /* 0x000fe20008100404 */
[----:B------:R-:W-:Y:S01]  /*5020*/  NOP ;  /* 0x0000000000007918 */ /* 0x000fe20000000000 */
[----:B------:R-:W1:Y:S01]  /*5030*/  LDS R0, [UR8+0x14] ;  /* 0x00001408ff007984 */ /* 0x000e620008000800 */
[----:B------:R-:W-:-:S04]  /*5040*/  SHF.L.U32 R2, R2, R3, RZ ;  /* 0x0000000302027219 */ /* 0x000fc800000006ff */
[----:B-1----:R-:W-:-:S04]  /*5050*/  LOP3.LUT R0, R0, R2, RZ, 0xc0, !PT ;  /* 0x0000000200007212 */ /* 0x002fc800078ec0ff */
[----:B------:R-:W-:Y:S01]  /*5060*/  ISETP.NE.AND P0, PT, R0, R2, PT ;  /* 0x000000020000720c */ /* 0x000fe20003f05270 */
[----:B------:R-:W-:-:S05]  /*5070*/  IMAD.MOV.U32 R0, RZ, RZ, 0x1 ;  /* 0x00000001ff007424 */ /* 0x000fca00078e00ff */
[----:B------:R-:W-:-:S07]  /*5080*/  SHF.L.U32 R0, R0, R3, RZ ;  /* 0x0000000300007219 */ /* 0x000fce00000006ff */
[----:B------:R-:W-:Y:S05]  /*5090*/  @P0 BRA `(.L_x_98) ;  /* 0x00000000005c0947 */ /* 0x000fea0003800000 */
[----:B------:R-:W1:Y:S02]  /*50a0*/  LDS R3, [UR8+0x18] ;  /* 0x00001808ff037984 */ /* 0x000e640008000800 */
[----:B-1----:R-:W-:-:S04]  /*50b0*/  LOP3.LUT R3, R3, R0, RZ, 0xc0, !PT ;  /* 0x0000000003037212 */ /* 0x002fc800078ec0ff */
[----:B------:R-:W-:-:S13]  /*50c0*/  ISETP.NE.AND P0, PT, R3, R0, PT ;  /* 0x000000000300720c */ /* 0x000fda0003f05270 */
[----:B------:R-:W-:Y:S05]  /*50d0*/  @P0 BRA `(.L_x_99) ;  /* 0x0000000000400947 */ /* 0x000fea0003800000 */
[----:B------:R-:W-:Y:S01]  /*50e0*/  R2UR UR4, R2 ;  /* 0x00000000020472ca */ /* 0x000fe200000e0000 */
[----:B------:R-:W1:Y:S01]  /*50f0*/  S2R R3, SR_LANEID ;  /* 0x0000000000037919 */ /* 0x000e620000000000 */
[----:B------:R-:W-:-:S04]  /*5100*/  LOP3.LUT R0, RZ, R0, RZ, 0x33, !PT ;  /* 0x00000000ff007212 */ /* 0x000fc800078e33ff */
[----:B---3--:R-:W2:Y:S07]  /*5110*/  REDUX UR6, R0 ;  /* 0x00000000000673c4 */ /* 0x008eae0000000000 */
[----:B------:R-:W-:-:S03]  /*5120*/  ULOP3.LUT UR5, URZ, UR4, URZ, 0x33, !UPT ;  /* 0x00000004ff057292 */ /* 0x000fc6000f8e33ff */
[----:B------:R-:W-:Y:S02]  /*5130*/  VOTEU.ANY UR4, UPT, PT ;  /* 0x0000000000047886 */ /* 0x000fe400038e0100 */
[----:B------:R-:W-:Y:S01]  /*5140*/  UFLO.U32 UR4, UR4 ;  /* 0x00000004000472bd */ /* 0x000fe200080e0000 */
[----:B------:R-:W-:-:S04]  /*5150*/  IMAD.U32 R2, RZ, RZ, UR5 ;  /* 0x00000005ff027e24 */ /* 0x000fc8000f8e00ff */
[----:B------:R-:W3:Y:S02]  /*5160*/  REDUX UR7, R2 ;  /* 0x00000000020773c4 */ /* 0x000ee40000000000 */
[----:B------:R4:W-:Y:S01]  /*5170*/  UTCATOMSWS.AND URZ, UR5 ;  /* 0x0000000500ff79e3 */ /* 0x0009e20008000000 */
[----:B--2---:R-:W-:Y:S01]  /*5180*/  IMAD.U32 R0, RZ, RZ, UR6 ;  /* 0x00000006ff007e24 */ /* 0x004fe2000f8e00ff */
[----:B-1----:R-:W-:Y:S01]  /*5190*/  ISETP.EQ.U32.AND P0, PT, R3, UR4, PT ;  /* 0x0000000403007c0c */ /* 0x002fe2000bf02070 */
[----:B---3--:R-:W-:-:S12]  /*51a0*/  IMAD.U32 R2, RZ, RZ, UR7 ;  /* 0x00000007ff027e24 */ /* 0x008fd8000f8e00ff */
[----:B------:R4:W-:Y:S04]  /*51b0*/  @P0 ATOMS.AND RZ, [UR8+0x14], R2 ;  /* 0x00001402ffff098c */ /* 0x0009e8000a800008 */
[----:B------:R4:W-:Y:S01]  /*51c0*/  @P0 ATOMS.AND RZ, [UR8+0x18], R0 ;  /* 0x00001800ffff098c */ /* 0x0009e2000a800008 */
[----:B------:R-:W-:Y:S05]  /*51d0*/  BRA `(.L_x_100) ;  /* 0x0000000000147947 */ /* 0x000fea0003800000 */
.L_x_99:
[----:B------:R-:W-:Y:S02]  /*51e0*/  MOV R2, 0x5200 ;  /* 0x0000520000027802 */ /* 0x000fe40000000f00 */
[----:B---3-5:R-:W-:Y:S05]  /*51f0*/  CALL.REL.NOINC `($__internal_0_$__cuda_sm10x_tcgen05_guardrail_trap_col_being_dealloced_not_returned_by_alloc) ;  /* 0x00000060005c7944 */ /* 0x028fea0003c00000 */
[----:B------:R-:W-:Y:S05]  /*5200*/  BRA `(.L_x_100) ;  /* 0x0000000000087947 */ /* 0x000fea0003800000 */
.L_x_98:
[----:B------:R-:W-:Y:S02]  /*5210*/  MOV R2, 0x5230 ;  /* 0x0000523000027802 */ /* 0x000fe40000000f00 */
[----:B---3-5:R-:W-:Y:S05]  /*5220*/  CALL.REL.NOINC `($__internal_2_$__cuda_sm10x_tcgen05_guardrail_trap_unallocated_columns_being_dealloced) ;  /* 0x0000006000687944 */ /* 0x028fea0003c00000 */
.L_x_100:
[----:B------:R-:W-:Y:S01]  /*5230*/  NOP ;  /* 0x0000000000007918 */ /* 0x000fe20000000000 */
[----:B----4-:R-:W-:Y:S05]  /*5240*/  EXIT ;  /* 0x000000000000794d */ /* 0x010fea0003800000 */
.L_x_72:
[----:B------:R-:W-:-:S09]  /*5250*/  UISETP.NE.OR UP0, UPT, UR18, 0x3, !UP3 ;  /* 0x000000031200788c */ /* 0x000fd2000df05670 */
[----:B------:R-:W-:Y:S05]  /*5260*/  BRA.U UP0, `(.L_x_101) ;  /* 0x00000015002c7547 */ /* 0x000fea000b800000 */
[----:B------:R-:W2:Y:S01]  /*5270*/  LDCU.64 UR4, c[0x0][0x888] ;  /* 0x00011100ff0477ac */ /* 0x000ea20008000a00 */
[----:B------:R-:W3:Y:S01]  /*5280*/  S2UR UR10, SR_CgaCtaId ;  /* 0x00000000000a79c3 */ /* 0x000ee20000008800 */
[----:B------:R-:W-:Y:S01]  /*5290*/  HFMA2 R10, -RZ, RZ, 0, 5.9604644775390625e-08 ;  /* 0x00000001ff0a7431 */ /* 0x000fe200000001ff */
[----:B------:R-:W-:Y:S01]  /*52a0*/  MOV R9, RZ ;  /* 0x000000ff00097202 */ /* 0x000fe20000000f00 */
[----:B------:R-:W4:Y:S01]  /*52b0*/  LDCU UR49, c[0x0][0x370] ;  /* 0x00006e00ff3177ac */ /* 0x000f220008000800 */
[----:B------:R-:W-:Y:S01]  /*52c0*/  HFMA2 R0, -RZ, RZ, 0, 0.00048828125 ;  /* 0x00001000ff007431 */ /* 0x000fe200000001ff */
[----:B------:R-:W4:Y:S03]  /*52d0*/  LDCU.128 UR52, c[0x0][0xb10] ;  /* 0x00016200ff3477ac */ /* 0x000f260008000c00 */
[----:B------:R-:W1:Y:S01]  /*52e0*/  LDC.64 R12, c[0x0][0x348] ;  /* 0x0000d200ff0c7b82 */ /* 0x000e620000000a00 */
[----:B------:R-:W3:Y:S01]  /*52f0*/  LDCU UR38, c[0x0][0x374] ;  /* 0x00006e80ff2677ac */ /* 0x000ee20008000800 */
[----:B------:R-:W3:Y:S01]  /*5300*/  LDCU.64 UR46, c[0x0][0x890] ;  /* 0x00011200ff2e77ac */ /* 0x000ee20008000a00 */
[----:B--2---:R-:W-:Y:S01]  /*5310*/  UISETP.NE.U32.AND UP0, UPT, UR4, URZ, UPT ;  /* 0x000000ff0400728c */ /* 0x004fe2000bf05070 */
[----:B------:R-:W2:Y:S01]  /*5320*/  LDCU UR30, c[0x0][0xb0c] ;  /* 0x00016180ff1e77ac */ /* 0x000ea20008000800 */
[----:B------:R-:W1:Y:S01]  /*5330*/  LDCU UR68, c[0x0][0xb20] ;  /* 0x00016400ff4477ac */ /* 0x000e620008000800 */
[----:B------:R-:W1:Y:S01]  /*5340*/  LDCU UR4, c[0x0][0xb30] ;  /* 0x00016600ff0477ac */ /* 0x000e620008000800 */
[----:B------:R-:W1:Y:S01]  /*5350*/  LDCU.128 UR56, c[0x0][0x980] ;  /* 0x00013000ff3877ac */ /* 0x000e620008000c00 */
[----:B------:R-:W-:Y:S01]  /*5360*/  UMOV UR31, 0x400 ;  /* 0x00000400001f7882 */ /* 0x000fe20000000000 */
[----:B----4-:R-:W-:-:S02]  /*5370*/  UIMAD.WIDE.U32 UR6, UR49, UR52, URZ ;  /* 0x00000034310672a5 */ /* 0x010fc4000f8e00ff */
[----:B---3--:R-:W-:Y:S02]  /*5380*/  UIMAD.WIDE.U32 UR8, UR38, UR55, URZ ;  /* 0x00000037260872a5 */ /* 0x008fe4000f8e00ff */
[----:B------:R-:W-:Y:S02]  /*5390*/  UISETP.NE.AND.EX UP6, UPT, UR5, URZ, UPT, UP0 ;  /* 0x000000ff0500728c */ /* 0x000fe4000bfc5300 */
[----:B------:R-:W-:Y:S02]  /*53a0*/  ULEA UR31, UR10, UR31, 0x18 ;  /* 0x0000001f0a1f7291 */ /* 0x000fe4000f8ec0ff */
[----:B------:R-:W-:Y:S02]  /*53b0*/  UISETP.NE.AND UP0, UPT, UR39, 0x1, UPT ;  /* 0x000000012700788c */ /* 0x000fe4000bf05270 */
[----:B------:R-:W-:Y:S02]  /*53c0*/  UISETP.NE.U32.AND UP0, UPT, UR46, URZ, UPT ;  /* 0x000000ff2e00728c */ /* 0x000fe4000bf05070 */
[----:B------:R-:W-:-:S02]  /*53d0*/  UIADD3 UR61, UPT, UPT, UR31, 0x1b8, URZ ;  /* 0x000001b81f3d7890 */ /* 0x000fc4000fffe0ff */
[----:B------:R-:W-:Y:S02]  /*53e0*/  UIADD3 UR60, UPT, UPT, UR31, 0x1f8, URZ ;  /* 0x000001f81f3c7890 */ /* 0x000fe4000fffe0ff */
[----:B------:R-:W-:Y:S02]  /*53f0*/  UIADD3 UR41, UPT, UPT, UR31, 0x1a0, URZ ;  /* 0x000001a01f297890 */ /* 0x000fe4000fffe0ff */
[----:B------:R-:W-:Y:S02]  /*5400*/  UIADD3 UR33, UPT, UPT, UR31, 0x1a8, URZ ;  /* 0x000001a81f217890 */ /* 0x000fe4000fffe0ff */
[----:B------:R-:W-:Y:S02]  /*5410*/  UIADD3 UR25, UPT, UPT, UR31, 0x1b0, URZ ;  /* 0x000001b01f197890 */ /* 0x000fe4000fffe0ff */
[----:B------:R-:W-:Y:S02]  /*5420*/  UISETP.GE.AND UP3, UPT, UR39, 0x1, UPT ;  /* 0x000000012700788c */ /* 0x000fe4000bf66270 */
[----:B------:R-:W-:Y:S01]  /*5430*/  UISETP.NE.AND.EX UP5, UPT, UR47, URZ, UPT, UP0 ;  /* 0x000000ff2f00728c */ /* 0x000fe2000bfa5300 */
[----:B------:R-:W-:Y:S01]  /*5440*/  UMOV UR66, UR7 ;  /* 0x0000000700427c82 */ /* 0x000fe20008000000 */
[----:B------:R-:W-:Y:S01]  /*5450*/  UMOV UR65, UR9 ;  /* 0x0000000900417c82 */ /* 0x000fe20008000000 */
[----:B--2---:R-:W-:-:S02]  /*5460*/  UISETP.NE.AND UP3, UPT, UR30, 0x1, UPT ;  /* 0x000000011e00788c */ /* 0x004fc4000bf65270 */
[----:B------:R-:W-:Y:S02]  /*5470*/  UISETP.NE.AND UP0, UPT, UR54, 0x1, UPT ;  /* 0x000000013600788c */ /* 0x000fe4000bf05270 */
[----:B------:R-:W-:Y:S01]  /*5480*/  UPLOP3.LUT UP2, UPT, UPT, UPT, UPT, 0x40, 0x4 ;  /* 0x000000000004789c */ /* 0x000fe20003f4e870 */
[----:B------:R-:W2:Y:S01]  /*5490*/  LDCU.64 UR22, c[0x0][0xb28] ;  /* 0x00016500ff1677ac */ /* 0x000ea20008000a00 */
[----:B------:R-:W3:Y:S01]  /*54a0*/  LDCU.64 UR50, c[0x0][0x990] ;  /* 0x00013200ff3277ac */ /* 0x000ee20008000a00 */
[----:B------:R-:W-:Y:S02]  /*54b0*/  UPRMT UR61, UR10, 0x654, UR61 ;  /* 0x000006540a3d7896 */ /* 0x000fe4000800003d */
[----:B------:R-:W-:Y:S02]  /*54c0*/  UPRMT UR60, URZ, 0x654, UR60 ;  /* 0x00000654ff3c7896 */ /* 0x000fe4000800003c */
[----:B------:R-:W-:Y:S02]  /*54d0*/  UPRMT UR64, UR10, 0x654, UR41 ;  /* 0x000006540a407896 */ /* 0x000fe40008000029 */
[----:B------:R-:W-:-:S02]  /*54e0*/  UPRMT UR63, UR10, 0x654, UR33 ;  /* 0x000006540a3f7896 */ /* 0x000fc40008000021 */
[----:B------:R-:W-:Y:S02]  /*54f0*/  UPRMT UR62, UR10, 0x654, UR25 ;  /* 0x000006540a3e7896 */ /* 0x000fe40008000019 */
[----:B------:R-:W-:Y:S02]  /*5500*/  USHF.R.U32.HI UR66, URZ, UR53, UR66 ;  /* 0x00000035ff427299 */ /* 0x000fe40008011642 */
[----:B-1----:R-:W-:Y:S02]  /*5510*/  USHF.R.U32.HI UR65, URZ, UR68, UR65 ;  /* 0x00000044ff417299 */ /* 0x002fe40008011641 */
[----:B------:R-:W-:Y:S02]  /*5520*/  UISETP.NE.AND UP4, UPT, UR4, 0x1, UPT ;  /* 0x000000010400788c */ /* 0x000fe4000bf85270 */
[----:B------:R-:W-:Y:S02]  /*5530*/  UISETP.NE.AND UP3, UPT, UR56, 0x1, UPT ;  /* 0x000000013800788c */ /* 0x000fe4000bf65270 */
[----:B--23--:R-:W-:-:S11]  /*5540*/  UISETP.NE.AND UP0, UPT, UR59, 0x1, UPT ;  /* 0x000000013b00788c */ /* 0x00cfd6000bf05270 */
.L_x_112:
[----:B------:R-:W-:Y:S04]  /*5550*/  SHF.L.U32 R3, R9, 0x1f, RZ ;  /* 0x0000001f09037819 */ /* 0x000fe800000006ff */
[----:B------:R-:W1:Y:S02]  /*5560*/  SYNCS.PHASECHK.TRANS64.TRYWAIT P0, [UR31+0x1f0], R3 ;  /* 0x0001f003ff0075a7 */ /* 0x000e64000800111f */
[----:B-12---:R-:W-:Y:S05]  /*5570*/  @!P0 BRA `(.L_x_102) ;  /* 0x0000005800248947 */ /* 0x006fea0003800000 */
.L_x_235:
[----:B------:R-:W2:Y:S01]  /*5580*/  LDS.128 R4, [UR31+0x230] ;  /* 0x0002301fff047984 */ /* 0x000ea20008000c00 */
[----:B------:R-:W-:Y:S01]  /*5590*/  UISETP.GE.AND UP0, UPT, UR39, 0x1, UPT ;  /* 0x000000012700788c */ /* 0x000fe2000bf06270 */
[----:B------:R-:W-:Y:S01]  /*55a0*/  @!PT LDS RZ, [RZ] ;  /* 0x00000000fffff984 */ /* 0x000fe20000000800 */
[----:B------:R-:W-:Y:S01]  /*55b0*/  @!PT LDS RZ, [RZ] ;  /* 0x00000000fffff984 */ /* 0x000fe20000000800 */
[----:B------:R-:W-:Y:S01]  /*55c0*/  @!PT LDS RZ, [RZ] ;  /* 0x00000000fffff984 */ /* 0x000fe20000000800 */
[----:B------:R-:W-:Y:S01]  /*55d0*/  @!PT LDS RZ, [RZ] ;  /* 0x00000000fffff984 */ /* 0x000fe20000000800 */
[----:B------:R3:W-:Y:S06]  /*55e0*/  MEMBAR.ALL.CTA ;  /* 0x0000000000007992 */ /* 0x0007ec0000008000 */
[----:B---3--:R-:W3:Y:S02]  /*55f0*/  FENCE.VIEW.ASYNC.S ;  /* 0x00000000000073c6 */ /* 0x008ee40000000000 */
[----:B---3--:R-:W-:Y:S01]  /*5600*/  SYNCS.ARRIVE.TRANS64.RED.A1T0 RZ, [UR60], RZ ;  /* 0x000000ffffff79a7 */ /* 0x008fe2000810043c */
[----:B--2---:R-:W-:Y:S11]  /*5610*/  LOP3.LUT P0, RZ, R6, 0x1, RZ, 0xc0, !PT ;  /* 0x0000000106ff7812 */ /* 0x004ff6000780c0ff */
[----:B------:R-:W-:Y:S02]  /*5620*/  @!UPT UIADD3 URZ, UPT, UPT, URZ, URZ, URZ ;  /* 0x000000fffffff290 */ /* 0x000fe4000fffe0ff */
[----:B------:R-:W-:Y:S01]  /*5630*/  VOTEU.ANY UP3, P0 ;  /* 0x0000000000ff7886 */ /* 0x000fe20000060100 */
[----:B------:R-:W-:Y:S11]  /*5640*/  PLOP3.LUT P0, PT, PT, PT, UP3, 0x80, 0x8 ;  /* 0x000000000008781c */ /* 0x000ff60003f0f038 */
[----:B------:R-:W-:Y:S02]  /*5650*/  @!UPT UIADD3 URZ, UPT, UPT, URZ, URZ, URZ ;  /* 0x000000fffffff290 */ /* 0x000fe4000fffe0ff */
[----:B-1----:R-:W-:Y:S02]  /*5660*/  @P0 MOV R3, R4 ;  /* 0x0000000400030202 */ /* 0x002fe40000000f00 */
[----:B------:R-:W-:Y:S02]  /*5670*/  @P0 LOP3.LUT R2, R5, 0xffff, RZ, 0xc0, !PT ;  /* 0x0000ffff05020812 */ /* 0x000fe400078ec0ff */
[----:B------:R-:W-:Y:S02]  /*5680*/  @P0 R2UR UR5, R3 ;  /* 0x00000000030502ca */ /* 0x000fe400000e0000 */
[----:B------:R-:W-:Y:S11]  /*5690*/  @P0 R2UR UR4, R2 ;  /* 0x00000000020402ca */ /* 0x000ff600000e0000 */
[----:B------:R-:W-:Y:S02]  /*56a0*/  @UP3 UMOV UR15, UR5 ;  /* 0x00000005000f3c82 */ /* 0x000fe40008000000 */
[----:B------:R-:W-:Y:S01]  /*56b0*/  @UP3 UMOV UR14, UR4 ;  /* 0x00000004000e3c82 */ /* 0x000fe20008000000 */
[----:B------:R-:W-:Y:S05]  /*56c0*/  BRA.U !UP0, `(.L_x_103) ;  /* 0x0000000108c07547 */ /* 0x000fea000b800000 */
[----:B------:R-:W-:Y:S02]  /*56d0*/  UIMAD.WIDE.U32 UR8, UR14, UR55, URZ ;  /* 0x000000370e0872a5 */ /* 0x000fe4000f8e00ff */
[----:B------:R-:W-:Y:S02]  /*56e0*/  UP2UR UR18, UPR, URZ, 0x4 ;  /* 0x00000004ff127883 */ /* 0x000fe40008000000 */
[----:B------:R-:W-:Y:S02]  /*56f0*/  UISETP.NE.AND UP2, UPT, UR54, 0x1, UPT ;  /* 0x000000013600788c */ /* 0x000fe4000bf45270 */
[----:B------:R-:W-:Y:S02]  /*5700*/  UIMAD.WIDE.U32 UR10, UR15, UR52, URZ ;  /* 0x000000340f0a72a5 */ /* 0x000fe4000f8e00ff */
[----:B------:R-:W-:Y:S02]  /*5710*/  USEL UR4, UR38, UR65, !UP2 ;  /* 0x0000004126047287 */ /* 0x000fe4000d000000 */
[----:B------:R-:W-:Y:S02]  /*5720*/  UISETP.NE.AND UP0, UPT, UR30, 0x1, UPT ;  /* 0x000000011e00788c */ /* 0x000fe4000bf05270 */
[----:B------:R-:W-:Y:S02]  /*5730*/  UP2UR UR19, UPR, URZ, 0x2 ;  /* 0x00000002ff137883 */ /* 0x000fe40008000000 */
[----:B------:R-:W-:Y:S02]  /*5740*/  UISETP.NE.AND UP1, UPT, UR39, 0x1, UPT ;  /* 0x000000012700788c */ /* 0x000fe4000bf25270 */
[----:B------:R-:W-:Y:S02]  /*5750*/  UIMAD.WIDE.U32 UR12, UR4, UR22, URZ ;  /* 0x00000016040c72a5 */ /* 0x000fe4000f8e00ff */
[----:B------:R-:W-:Y:S01]  /*5760*/  USEL UR7, UR49, UR66, !UP0 ;  /* 0x0000004231077287 */ /* 0x000fe2000c000000 */
[----:B------:R-:W-:Y:S02]  /*5770*/  UMOV UR5, UR9 ;  /* 0x0000000900057c82 */ /* 0x000fe40008000000 */
[----:B------:R-:W-:Y:S02]  /*5780*/  USHF.R.U32.HI UR6, URZ, UR68, UR5 ;  /* 0x00000044ff067299 */ /* 0x000fe40008011605 */
[----:B------:R-:W-:Y:S02]  /*5790*/  UIMAD.WIDE.U32 UR16, UR7, UR22, URZ ;  /* 0x00000016071072a5 */ /* 0x000fe4000f8e00ff */
[----:B------:R-:W-:Y:S02]  /*57a0*/  USEL UR6, UR14, UR6, !UP2 ;  /* 0x000000060e067287 */ /* 0x000fe4000d000000 */
[----:B------:R-:W-:Y:S01]  /*57b0*/  UISETP.NE.AND UP2, UPT, UR18, URZ, UPT ;  /* 0x000000ff1200728c */ /* 0x000fe2000bf45270 */
[----:B------:R-:W-:Y:S01]  /*57c0*/  UMOV UR5, UR11 ;  /* 0x0000000b00057c82 */ /* 0x000fe20008000000 */
[----:B------:R-:W-:Y:S02]  /*57d0*/  UIMAD.WIDE.U32 UR10, UR6, UR22, URZ ;  /* 0x00000016060a72a5 */ /* 0x000fe4000f8e00ff */
[----:B------:R-:W-:Y:S03]  /*57e0*/  USHF.R.U32.HI UR8, URZ, UR53, UR5 ;  /* 0x00000035ff087299 */ /* 0x000fe60008011605 */
[----:B------:R-:W-:Y:S02]  /*57f0*/  UMOV UR5, UR13 ;  /* 0x0000000d00057c82 */ /* 0x000fe40008000000 */
[----:B------:R-:W-:Y:S03]  /*5800*/  @UP1 USHF.R.U32.HI UR4, URZ, UR23, UR5 ;  /* 0x00000017ff041299 */ /* 0x000fe60008011605 */
[----:B------:R-:W-:Y:S01]  /*5810*/  UMOV UR5, UR17 ;  /* 0x0000001100057c82 */ /* 0x000fe20008000000 */
[----:B------:R-:W-:Y:S02]  /*5820*/  UIMAD UR4, UR39, UR4, URZ ;  /* 0x00000004270472a4 */ /* 0x000fe4000f8e02ff */
[----:B------:R-:W-:Y:S02]  /*5830*/  @UP1 USHF.R.U32.HI UR7, URZ, UR23, UR5 ;  /* 0x00000017ff071299 */ /* 0x000fe40008011605 */
[----:B------:R-:W-:Y:S02]  /*5840*/  USEL UR5, UR15, UR8, !UP0 ;  /* 0x000000080f057287 */ /* 0x000fe4000c000000 */
[----:B------:R-:W-:Y:S02]  /*5850*/  UIMAD UR8, UR39, UR7, URZ ;  /* 0x00000007270872a4 */ /* 0x000fe4000f8e02ff */
[----:B------:R-:W-:Y:S03]  /*5860*/  UISETP.GE.AND UP0, UPT, UR6, UR4, UPT ;  /* 0x000000040600728c */ /* 0x000fe6000bf06270 */
[----:B------:R-:W-:Y:S01]  /*5870*/  UMOV UR4, UR11 ;  /* 0x0000000b00047c82 */ /* 0x000fe20008000000 */
[----:B------:R-:W-:Y:S02]  /*5880*/  UISETP.GE.OR UP0, UPT, UR5, UR8, UP0 ;  /* 0x000000080500728c */ /* 0x000fe40008706670 */
[----:B------:R-:W-:Y:S02]  /*5890*/  USHF.R.U32.HI UR4, URZ, UR23, UR4 ;  /* 0x00000017ff047299 */ /* 0x000fe40008011604 */
[----:B------:R-:W-:Y:S02]  /*58a0*/  UIMAD.WIDE.U32 UR8, UR5, UR22, URZ ;  /* 0x00000016050872a5 */ /* 0x000fe4000f8e00ff */
[----:B------:R-:W-:Y:S04]  /*58b0*/  USEL UR10, UR6, UR4, !UP1 ;  /* 0x00000004060a7287 */ /* 0x000fe8000c800000 */
[----:B------:R-:W-:Y:S01]  /*58c0*/  UIADD3 UR11, UPT, UPT, -UR10, URZ, URZ ;  /* 0x000000ff0a0b7290 */ /* 0x000fe2000fffe1ff */
[----:B------:R-:W-:Y:S02]  /*58d0*/  @!UP0 UMOV UR4, UR9 ;  /* 0x0000000900048c82 */ /* 0x000fe40008000000 */
[----:B------:R-:W-:Y:S02]  /*58e0*/  @!UP0 USHF.R.U32.HI UR4, URZ, UR23, UR4 ;  /* 0x00000017ff048299 */ /* 0x000fe40008011604 */
[----:B------:R-:W-:Y:S02]  /*58f0*/  UIMAD UR8, UR39, UR11, UR6 ;  /* 0x0000000b270872a4 */ /* 0x000fe4000f8e0206 */
[----:B------:R-:W-:Y:S02]  /*5900*/  @!UP0 USEL UR4, UR5, UR4, !UP1 ;  /* 0x0000000405048287 */ /* 0x000fe4000c800000 */
[----:B------:R-:W-:Y:S02]  /*5910*/  UISETP.NE.AND UP1, UPT, UR19, URZ, UPT ;  /* 0x000000ff1300728c */ /* 0x000fe4000bf25270 */
[----:B------:R-:W-:Y:S02]  /*5920*/  @!UP0 UIMAD UR7, UR7, UR8, UR4 ;  /* 0x00000008070782a4 */ /* 0x000fe4000f8e0204 */
[----:B------:R-:W-:Y:S02]  /*5930*/  @!UP0 UIADD3 UR9, UPT, UPT, UR10, -UR4, URZ ;  /* 0x800000040a098290 */ /* 0x000fe4000fffe0ff */
[----:B------:R-:W-:Y:S02]  /*5940*/  UIADD3 UR8, UPT, UPT, -UR6, URZ, URZ ;  /* 0x000000ff06087290 */ /* 0x000fe4000fffe1ff */
[----:B------:R-:W-:Y:S02]  /*5950*/  UIADD3 UR4, UPT, UPT, -UR5, URZ, URZ ;  /* 0x000000ff05047290 */ /* 0x000fe4000fffe1ff */
[----:B------:R-:W-:Y:S03]  /*5960*/  @!UP0 UIMAD UR6, UR9, UR39, UR5 ;  /* 0x00000027090682a4 */ /* 0x000fe6000f8e0205 */
[----:B------:R-:W-:Y:S01]  /*5970*/  @!UP0 UMOV UR5, UR7 ;  /* 0x0000000700058c82 */ /* 0x000fe20008000000 */
[----:B------:R-:W-:Y:S02]  /*5980*/  UIMAD UR7, UR30, UR4, UR15 ;  /* 0x000000041e0772a4 */ /* 0x000fe4000f8e020f */
[----:B------:R-:W-:Y:S02]  /*5990*/  UIMAD UR4, UR54, UR8, UR14 ;  /* 0x00000008360472a4 */ /* 0x000fe4000f8e020e */
[----:B------:R-:W-:Y:S02]  /*59a0*/  UIMAD UR15, UR5, UR30, UR7 ;  /* 0x0000001e050f72a4 */ /* 0x000fe4000f8e0207 */
[----:B------:R-:W-:Y:S11]  /*59b0*/  UIMAD UR14, UR6, UR54, UR4 ;  /* 0x00000036060e72a4 */ /* 0x000ff6000f8e0204 */
[----:B------:R-:W-:Y:S01]  /*59c0*/  @!UPT UIADD3 URZ, UPT, UPT, URZ, URZ, URZ ;  /* 0x000000fffffff290 */ /* 0x000fe2000fffe0ff */
.L_x_103:
[----:B------:R-:W1:Y:S01]  /*59d0*/  @!UP4 LDCU.128 UR8, c[0x0][0xb10] ;  /* 0x00016200ff08c7ac */ /* 0x000e620008000c00 */
[----:B------:R-:W-:Y:S02]  /*59e0*/  ISETP.NE.U32.AND P1, PT, RZ, UR46, PT ;  /* 0x0000002eff007c0c */ /* 0x000fe4000bf25070 */
[----:B------:R-:W-:Y:S02]  /*59f0*/  SHF.L.U32 R8, R10, 0x1f, RZ ;  /* 0x0000001f0a087819 */ /* 0x000fe400000006ff */
[----:B------:R-:W-:Y:S01]  /*5a00*/  ISETP.NE.AND.EX P1, PT, RZ, UR47, PT, P1 ;  /* 0x0000002fff007c0c */ /* 0x000fe2000bf25310 */
[----:B------:R-:W2:Y:S01]  /*5a10*/  @!UP4 LDCU UR5, c[0x0][0xb0c] ;  /* 0x00016180ff05c7ac */ /* 0x000ea20008000800 */
[----:B------:R-:W-:Y:S02]  /*5a20*/  USHF.L.U32 UR42, UR20, 0x7, URZ ;  /* 0x00000007142a7899 */ /* 0x000fe400080006ff */
[----:B-1----:R-:W-:Y:S07]  /*5a30*/  UIMAD.WIDE.U32 UR6, UR15, UR8, URZ ;  /* 0x000000080f0672a5 */ /* 0x002fee000f8e00ff */
[----:B------:R-:W-:Y:S01]  /*5a40*/  @!UP4 UMOV UR4, UR7 ;  /* 0x000000070004cc82 */ /* 0x000fe20008000000 */
[----:B--2---:R-:W-:Y:S02]  /*5a50*/  @!UP4 UISETP.NE.AND UP0, UPT, UR5, 0x1, UPT ;  /* 0x000000010500c88c */ /* 0x004fe4000bf05270 */
[----:B------:R-:W-:Y:S02]  /*5a60*/  @!UP4 USHF.R.U32.HI UR4, URZ, UR9, UR4 ;  /* 0x00000009ff04c299 */ /* 0x000fe40008011604 */
[----:B------:R-:W-:Y:S02]  /*5a70*/  UIMAD.WIDE.U32 UR6, UR14, UR11, URZ ;  /* 0x0000000b0e0672a5 */ /* 0x000fe4000f8e00ff */
[----:B------:R-:W-:Y:S02]  /*5a80*/  @!UP4 USEL UR8, UR15, UR4, !UP0 ;  /* 0x000000040f08c287 */ /* 0x000fe4000c000000 */
[----:B------:R-:W-:Y:S03]  /*5a90*/  @!UP4 UISETP.NE.AND UP0, UPT, UR10, 0x1, UPT ;  /* 0x000000010a00c88c */ /* 0x000fe6000bf05270 */
[----:B------:R-:W-:Y:S02]  /*5aa0*/  @!UP4 UMOV UR6, UR7 ;  /* 0x000000070006cc82 */ /* 0x000fe40008000000 */
[----:B------:R-:W1:Y:S02]  /*5ab0*/  @!UP4 LDCU UR4, c[0x0][0xb20] ;  /* 0x00016400ff04c7ac */ /* 0x000e640008000800 */
[----:B-1----:R-:W-:Y:S04]  /*5ac0*/  @!UP4 USHF.R.U32.HI UR6, URZ, UR4, UR6 ;  /* 0x00000004ff06c299 */ /* 0x002fe80008011606 */
[----:B------:R-:W-:Y:S04]  /*5ad0*/  @!UP4 USEL UR6, UR14, UR6, !UP0 ;  /* 0x000000060e06c287 */ /* 0x000fe8000c000000 */
[----:B------:R-:W-:Y:S02]  /*5ae0*/  @!UP4 UIADD3 UR4, UPT, UPT, -UR8, UR6, URZ ;  /* 0x000000060804c290 */ /* 0x000fe4000fffe1ff */
[----:B------:R-:W-:Y:S02]  /*5af0*/  @!UP4 UIADD3 UR6, UPT, UPT, UR8, -UR6, URZ ;  /* 0x800000060806c290 */ /* 0x000fe4000fffe0ff */
[----:B------:R-:W-:Y:S02]  /*5b00*/  @!UP4 UIMAD UR15, UR4, UR5, UR15 ;  /* 0x00000005040fc2a4 */ /* 0x000fe4000f8e020f */
[----:B------:R-:W-:Y:S01]  /*5b10*/  @!UP4 UIMAD UR14, UR6, UR10, UR14 ;  /* 0x0000000a060ec2a4 */ /* 0x000fe2000f8e020e */
[----:B------:R-:W-:Y:S11]  /*5b20*/  BRA.U UP2, `(.L_x_104) ;  /* 0x0000000102107547 */ /* 0x000ff6000b800000 */
[----:B------:R-:W-:Y:S04]  /*5b30*/  MOV R3, UR67 ;  /* 0x0000004300037c02 */ /* 0x000fe80008000f00 */
[----:B------:R-:W-:Y:S04]  /*5b40*/  SHF.L.U32 R3, R3, 0x1f, RZ ;  /* 0x0000001f03037819 */ /* 0x000fe800000006ff */
[----:B------:R-:W1:Y:S02]  /*5b50*/  SYNCS.PHASECHK.TRANS64.TRYWAIT P2, [UR31+0x1e8], R3 ;  /* 0x0001e803ff0075a7 */ /* 0x000e64000804111f */
[----:B-1----:R-:W-:Y:S05]  /*5b60*/  @!P2 BRA `(.L_x_105) ;  /* 0x0000005000c0a947 */ /* 0x002fea0003800000 */
.L_x_104:
[----:B------:R-:W-:Y:S05]  /*5b70*/  BRA.U !UP5, `(.L_x_106) ;  /* 0x000000010d387547 */ /* 0x000fea000b800000 */
[----:B------:R-:W-:Y:S01]  /*5b80*/  UPLOP3.LUT UP1, UPT, UPT, UPT, UP6, 0x80, 0x8 ;  /* 0x000000000008789c */ /* 0x000fe20003f2f060 */
[----:B------:R-:W-:Y:S01]  /*5b90*/  IMAD.MOV.U32 R45, RZ, RZ, 0x1 ;  /* 0x00000001ff2d7424 */ /* 0x000fe200078e00ff */
[----:B------:R-:W2:Y:S04]  /*5ba0*/  LDCU.64 UR8, c[0x0][0x358] ;  /* 0x00006b00ff0877ac */ /* 0x000ea80008000a00 */
[----:B------:R-:W-:Y:S05]  /*5bb0*/  PLOP3.LUT P2, PT, PT, PT, UP1, 0x80, 0x8 ;  /* 0x000000000008781c */ /* 0x000fea0003f4f018 */
[----:B------:R-:W3:Y:S01]  /*5bc0*/  @UP1 LDCU.64 UR4, c[0x0][0x888] ;  /* 0x00011100ff0417ac */ /* 0x000ee20008000a00 */
[----:B------:R-:W-:Y:S04]  /*5bd0*/  @UP1 UIMAD UR6, UR48, UR46, URZ ;  /* 0x0000002e300612a4 */ /* 0x000fe8000f8e02ff */
[----:B---3--:R-:W-:Y:S06]  /*5be0*/  @UP1 UIMAD.WIDE UR4, UR6, 0x4, UR4 ;  /* 0x00000004060418a5 */ /* 0x008fec000f8e0204 */
[----:B-1----:R-:W-:Y:S01]  /*5bf0*/  IMAD.U32 R2, RZ, RZ, UR4 ;  /* 0x00000004ff027e24 */ /* 0x002fe2000f8e00ff */
[----:B------:R-:W-:Y:S04]  /*5c00*/  MOV R3, UR5 ;  /* 0x0000000500037c02 */ /* 0x000fe80008000f00 */
[----:B------:R-:W1:Y:S01]  /*5c10*/  @!UP1 LDCU UR4, c[0x0][0x880] ;  /* 0x00011000ff0497ac */ /* 0x000e620008000800 */
[----:B--2--5:R2:W5:Y:S02]  /*5c20*/  @P2 LDG.E R27, desc[UR8][R2.64] ;  /* 0x00000008021b2981 */ /* 0x024564000c1e1900 */
[----:B--2---:R-:W-:Y:S05]  /*5c30*/  HFMA2 R2, -RZ, RZ, 0, 5.9604644775390625e-08 ;  /* 0x00000001ff027431 */ /* 0x004fea00000001ff */
[----:B------:R-:W-:Y:S01]  /*5c40*/  @!P2 PRMT R45, R2, 0x7610, R45 ;  /* 0x00007610022da816 */ /* 0x000fe2000000002d */
[----:B-1----:R-:W-:Y:S07]  /*5c50*/  @!P2 IMAD.U32 R27, RZ, RZ, UR4 ;  /* 0x00000004ff1bae24 */ /* 0x002fee000f8e00ff */
.L_x_106:
[----:B-----5:R-:W-:Y:S01]  /*5c60*/  @!P1 FSETP.EQ.AND P3, PT, R27, RZ, PT ;  /* 0x000000ff1b00920b */ /* 0x020fe20003f62000 */
[----:B------:R-:W-:Y:S01]  /*5c70*/  @!UPT UIADD3 URZ, UPT, UPT, URZ, URZ, URZ ;  /* 0x000000fffffff290 */ /* 0x000fe2000fffe0ff */
[----:B------:R-:W-:Y:S11]  /*5c80*/  @!P1 BRA `(.L_x_107) ;  /* 0x0000000000149947 */ /* 0x000ff60003800000 */
[----:B------:R-:W-:Y:S02]  /*5c90*/  LOP3.LUT P1, RZ, R45, 0xff, RZ, 0xc0, !PT ;  /* 0x000000ff2dff7812 */ /* 0x000fe4000782c0ff */
[----:B------:R-:W-:Y:S04]  /*5ca0*/  PLOP3.LUT P3, PT, PT, PT, UP1, 0x80, 0x8 ;  /* 0x000000000008781c */ /* 0x000fe80003f6f018 */
[----:B------:R-:W-:Y:S07]  /*5cb0*/  PLOP3.LUT P3, PT, P3, PT, PT, 0x8, 0x80 ;  /* 0x000000000080781c */ /* 0x000fee0001f6e170 */
[----:B------:R-:W-:Y:S11]  /*5cc0*/  @P1 FSETP.EQ.AND P3, PT, R27, RZ, PT ;  /* 0x000000ff1b00120b */ /* 0x000ff60003f62000 */
[----:B------:R-:W-:Y:S02]  /*5cd0*/  @!UPT UIADD3 URZ, UPT, UPT, URZ, URZ, URZ ;  /* 0x000000fffffff290 */ /* 0x000fe4000fffe0ff */
.L_x_107:
[----:B------:R-:W-:Y:S01]  /*5ce0*/  USHF.L.U32 UR43, UR45, 0x6, URZ ;  /* 0x000000062d2b7899 */ /* 0x000fe200080006ff */
[----:B------:R-:W2:Y:S01]  /*5cf0*/  SYNCS.PHASECHK.TRANS64.TRYWAIT P1, [UR31+0x1c0], R8 ;  /* 0x0001c008ff0075a7 */ /* 0x000ea2000802111f */
[----:B------:R-:W-:Y:S02]  /*5d00*/  UISETP.NE.AND UP0, UPT, UR56, 0x1, UPT ;  /* 0x000000013800788c */ /* 0x000fe4000bf05270 */
[----:B------:R-:W-:Y:S01]  /*5d10*/  UIMAD.WIDE.U32 UR4, UR43, UR57, URZ ;  /* 0x000000392b0472a5 */ /* 0x000fe2000f8e00ff */
[----:B------:R-:W-:Y:S04]  /*5d20*/  ELECT P2, URZ, PT ;  /* 0x0000000000ff782f */ /* 0x000fe80003840000 */
[----:B------:R-:W-:Y:S02]  /*5d30*/  PLOP3.LUT P2, PT, P3, P2, PT, 0xf2, 0x2f ;  /* 0x00000000002f781c */ /* 0x000fe40001f45e72 */
[----:B------:R-:W-:Y:S02]  /*5d40*/  UMOV UR4, UR5 ;  /* 0x0000000500047c82 */ /* 0x000fe40008000000 */
[----:B------:R-:W-:Y:S04]  /*5d50*/  USHF.R.U32.HI UR4, URZ, UR58, UR4 ;  /* 0x0000003aff047299 */ /* 0x000fe80008011604 */
[----:B------:R-:W-:Y:S02]  /*5d60*/  USEL UR44, UR43, UR4, !UP0 ;  /* 0x000000042b2c7287 */ /* 0x000fe4000c000000 */
[----:B------:R-:W-:Y:S02]  /*5d70*/  UISETP.NE.AND UP0, UPT, UR59, 0x1, UPT ;  /* 0x000000013b00788c */ /* 0x000fe4000bf05270 */
[----:B------:R-:W-:Y:S07]  /*5d80*/  UIMAD.WIDE.U32 UR4, UR44, UR50, URZ ;  /* 0x000000322c0472a5 */ /* 0x000fee000f8e00ff */
[----:B------:R-:W-:Y:S02]  /*5d90*/  UMOV UR4, UR5 ;  /* 0x0000000500047c82 */ /* 0x000fe40008000000 */
[----:B------:R-:W-:Y:S04]  /*5da0*/  USHF.R.U32.HI UR4, URZ, UR51, UR4 ;  /* 0x00000033ff047299 */ /* 0x000fe80008011604 */
[----:B------:R-:W-:Y:S02]  /*5db0*/  USEL UR45, UR44, UR4, !UP0 ;  /* 0x000000042c2d7287 */ /* 0x000fe4000c000000 */
[----:B------:R-:W-:Y:S02]  /*5dc0*/  UIADD3 UR4, UPT, UPT, -UR44, URZ, URZ ;  /* 0x000000ff2c047290 */ /* 0x000fe4000fffe1ff */
[----:B------:R-:W-:Y:S02]  /*5dd0*/  UIADD3 UR5, UPT, UPT, -UR45, URZ, URZ ;  /* 0x000000ff2d057290 */ /* 0x000fe4000fffe1ff */
[----:B------:R-:W-:Y:S02]  /*5de0*/  UIMAD UR43, UR56, UR4, UR43 ;  /* 0x00000004382b72a4 */ /* 0x000fe4000f8e022b */
[----:B------:R-:W-:Y:S01]  /*5df0*/  UIMAD UR44, UR59, UR5, UR44 ;  /* 0x000000053b2c72a4 */ /* 0x000fe2000f8e022c */
[----:B--2---:R-:W-:Y:S11]  /*5e00*/  @!P1 BRA `(.L_x_108) ;  /* 0x0000005000309947 */ /* 0x004ff60003800000 */
.L_x_238:
[----:B-1----:R-:W-:Y:S01]  /*5e10*/  @!P2 IADD3 R3, P1, PT, R12, 0x580, RZ ;  /* 0x000005800c03a810 */ /* 0x002fe20007f3e0ff */
[----:B------:R-:W-:Y:S01]  /*5e20*/  VOTEU.ALL UP0, P2 ;  /* 0x0000000000ff7886 */ /* 0x000fe20001000000 */
[----:B------:R-:W-:Y:S01]  /*5e30*/  UMOV UR9, UR41 ;  /* 0x0000002900097c82 */ /* 0x000fe20008000000 */
[----:B------:R-:W-:Y:S01]  /*5e40*/  UMOV UR11, UR43 ;  /* 0x0000002b000b7c82 */ /* 0x000fe20008000000 */
[----:B------:R-:W-:Y:S01]  /*5e50*/  @!P2 R2UR UR5, R3 ;  /* 0x000000000305a2ca */ /* 0x000fe200000e0000 */
[----:B------:R-:W-:Y:S01]  /*5e60*/  @!P2 IMAD.X R2, RZ, RZ, R13, P1 ;  /* 0x000000ffff02a224 */ /* 0x000fe200008e060d */
[----:B------:R-:W-:Y:S02]  /*5e70*/  @!UP0 UPRMT UR6, URZ, 0x40, URZ ;  /* 0x00000040ff068896 */ /* 0x000fe400080000ff */
[----:B------:R-:W-:Y:S02]  /*5e80*/  @!UP0 UIADD3 UR40, UPT, UPT, UR31, 0x300, URZ ;  /* 0x000003001f288890 */ /* 0x000fe4000fffe0ff */
[----:B------:R-:W-:Y:S01]  /*5e90*/  @!P2 R2UR UR4, R2 ;  /* 0x000000000204a2ca */ /* 0x000fe200000e0000 */
[----:B------:R-:W-:Y:S02]  /*5ea0*/  @!UP0 UPRMT UR6, UR6, 0x5410, URZ ;  /* 0x0000541006068896 */ /* 0x000fe400080000ff */
[----:B------:R-:W-:Y:S02]  /*5eb0*/  @!UP0 UIADD3 UR10, UPT, UPT, UR42, 0x40, URZ ;  /* 0x000000402a0a8890 */ /* 0x000fe4000fffe0ff */
[----:B------:R-:W-:Y:S02]  /*5ec0*/  @!UP0 UIADD3 UR8, UPT, UPT, UR31, 0xb00, URZ ;  /* 0x00000b001f088890 */ /* 0x000fe4000fffe0ff */
[----:B------:R-:W-:Y:S01]  /*5ed0*/  IMAD.U32 R2, RZ, RZ, UR5 ;  /* 0x00000005ff027e24 */ /* 0x000fe2000f8e00ff */
[----:B------:R-:W-:Y:S01]  /*5ee0*/  VOTEU.ALL UP0, P2 ;  /* 0x0000000000ff7886 */ /* 0x000fe20001000000 */
[----:B------:R-:W-:Y:S01]  /*5ef0*/  UMOV UR12, UR44 ;  /* 0x0000002c000c7c82 */ /* 0x000fe20008000000 */
[----:B------:R-:W-:Y:S03]  /*5f00*/  UMOV UR13, UR45 ;  /* 0x0000002d000d7c82 */ /* 0x000fe60008000000 */
[----:B------:R-:W-:Y:S01]  /*5f10*/  IMAD.U32 R3, RZ, RZ, UR4 ;  /* 0x00000004ff037e24 */ /* 0x000fe2000f8e00ff */
[----:B------:R-:W-:Y:S01]  /*5f20*/  @!P2 R2UR UR4, R2 ;  /* 0x000000000204a2ca */ /* 0x000fe200000e0000 */
[----:B------:R-:W-:Y:S03]  /*5f30*/  @!P2 IMAD.MOV.U32 R2, RZ, RZ, 0x1000 ;  /* 0x00001000ff02a424 */ /* 0x000fe600078e00ff */
[----:B------:R-:W-:Y:S11]  /*5f40*/  @!P2 R2UR UR5, R3 ;  /* 0x000000000305a2ca */ /* 0x000ff600000e0000 */
[----:B------:R-:W-:Y:S02]  /*5f50*/  @!UPT UIADD3 URZ, UPT, UPT, URZ, URZ, URZ ;  /* 0x000000fffffff290 */ /* 0x000fe4000fffe0ff */
[----:B------:R1:W-:Y:S01]  /*5f60*/  @!UP0 UTMALDG.4D.IM2COL [UR40], [UR4], UR6 ;  /* 0x00000028040083b4 */ /* 0x0003e20008058006 */
[----:B------:R-:W-:Y:S05]  /*5f70*/  VOTEU.ALL UP0, P2 ;  /* 0x0000000000ff7886 */ /* 0x000fea0001000000 */
[----:B------:R1:W-:Y:S01]  /*5f80*/  @!UP0 UTMALDG.4D.IM2COL [UR8], [UR4], UR6 ;  /* 0x00000008040083b4 */ /* 0x0003e20008058006 */
[----:B------:R1:W-:Y:S01]  /*5f90*/  @!P2 SYNCS.ARRIVE.TRANS64.RED.A0TR RZ, [UR31+0x1a0], R2 ;  /* 0x0001a002ffffa9a7 */ /* 0x0003e2000830041f */
[----:B------:R-:W-:Y:S01]  /*5fa0*/  SYNCS.ARRIVE.TRANS64.RED.A1T0 RZ, [UR64], RZ ;  /* 0x000000ffffff79a7 */ /* 0x000fe20008100440 */
[----:B------:R-:W2:Y:S02]  /*5fb0*/  SYNCS.PHASECHK.TRANS64.TRYWAIT P1, [UR31+0x1c8], R8 ;  /* 0x0001c808ff0075a7 */ /* 0x000ea4000802111f */
[----:B-12---:R-:W-:Y:S05]  /*5fc0*/  @!P1 BRA `(.L_x_109) ;  /* 0x0000004c00d89947 */ /* 0x006fea0003800000 */
.L_x_240:
[----:B------:R-:W-:Y:S01]  /*5fd0*/  @!P2 IADD3 R3, P1, PT, R12, 0x580, RZ ;  /* 0x000005800c03a810 */ /* 0x000fe20007f3e0ff */
[----:B------:R-:W-:Y:S01]  /*5fe0*/  VOTEU.ALL UP0, P2 ;  /* 0x0000000000ff7886 */ /* 0x000fe20001000000 */
[----:B------:R-:W-:Y:S01]  /*5ff0*/  UMOV UR35, UR43 ;  /* 0x0000002b00237c82 */ /* 0x000fe20008000000 */
[----:B------:R-:W-:Y:S01]  /*6000*/  UMOV UR36, UR44 ;  /* 0x0000002c00247c82 */ /* 0x000fe20008000000 */
[----:B------:R-:W-:Y:S01]  /*6010*/  @!P2 R2UR UR5, R3 ;  /* 0x000000000305a2ca */ /* 0x000fe200000e0000 */
[----:B-1----:R-:W-:Y:S01]  /*6020*/  @!P2 IMAD.X R2, RZ, RZ, R13, P1 ;  /* 0x000000ffff02a224 */ /* 0x002fe200008e060d */
[----:B------:R-:W-:Y:S02]  /*6030*/  @!UP0 UPRMT UR6, URZ, 0x40, URZ ;  /* 0x00000040ff068896 */ /* 0x000fe400080000ff */
[----:B------:R-:W-:Y:S02]  /*6040*/  @!UP0 UIADD3 UR34, UPT, UPT, UR42, 0x10, URZ ;  /* 0x000000102a228890 */ /* 0x000fe4000fffe0ff */
[----:B------:R-:W-:Y:S01]  /*6050*/  @!P2 R2UR UR4, R2 ;  /* 0x000000000204a2ca */ /* 0x000fe200000e0000 */
[----:B------:R-:W-:Y:S02]  /*6060*/  @!UP0 UIADD3 UR32, UPT, UPT, UR31, 0x1300, URZ ;  /* 0x000013001f208890 */ /* 0x000fe4000fffe0ff */
[----:B------:R-:W-:Y:S02]  /*6070*/  @!UP0 UPRMT UR6, UR6, 0x5410, URZ ;  /* 0x0000541006068896 */ /* 0x000fe400080000ff */
[----:B------:R-:W-:Y:S02]  /*6080*/  @!UP0 UIADD3 UR10, UPT, UPT, UR42, 0x50, URZ ;  /* 0x000000502a0a8890 */ /* 0x000fe4000fffe0ff */
[----:B------:R-:W-:Y:S01]  /*6090*/  IMAD.U32 R2, RZ, RZ, UR5 ;  /* 0x00000005ff027e24 */ /* 0x000fe2000f8e00ff */
[----:B------:R-:W-:Y:S01]  /*60a0*/  @!UP0 UIADD3 UR8, UPT, UPT, UR31, 0x1b00, URZ ;  /* 0x00001b001f088890 */ /* 0x000fe2000fffe0ff */
[----:B------:R-:W-:Y:S01]  /*60b0*/  VOTEU.ALL UP0, P2 ;  /* 0x0000000000ff7886 */ /* 0x000fe20001000000 */
[----:B------:R-:W-:Y:S01]  /*60c0*/  UMOV UR37, UR45 ;  /* 0x0000002d00257c82 */ /* 0x000fe20008000000 */
[----:B------:R-:W-:Y:S02]  /*60d0*/  UMOV UR9, UR33 ;  /* 0x0000002100097c82 */ /* 0x000fe40008000000 */
[----:B------:R-:W-:Y:S01]  /*60e0*/  IMAD.U32 R3, RZ, RZ, UR4 ;  /* 0x00000004ff037e24 */ /* 0x000fe2000f8e00ff */
[----:B------:R-:W-:Y:S01]  /*60f0*/  @!P2 R2UR UR4, R2 ;  /* 0x000000000204a2ca */ /* 0x000fe200000e0000 */
[----:B------:R-:W-:Y:S01]  /*6100*/  @!P2 IMAD.MOV.U32 R2, RZ, RZ, 0x1000 ;  /* 0x00001000ff02a424 */ /* 0x000fe200078e00ff */
[----:B------:R-:W-:Y:S01]  /*6110*/  UMOV UR11, UR43 ;  /* 0x0000002b000b7c82 */ /* 0x000fe20008000000 */
[----:B------:R-:W-:Y:S01]  /*6120*/  UMOV UR12, UR44 ;  /* 0x0000002c000c7c82 */ /* 0x000fe20008000000 */
[----:B------:R-:W-:Y:S01]  /*6130*/  @!P2 R2UR UR5, R3 ;  /* 0x000000000305a2ca */ /* 0x000fe200000e0000 */
[----:B------:R-:W-:Y:S11]  /*6140*/  UMOV UR13, UR45 ;  /* 0x0000002d000d7c82 */ /* 0x000ff60008000000 */
[----:B------:R-:W-:Y:S01]  /*6150*/  @!UPT UIADD3 URZ, UPT, UPT, URZ, URZ, URZ ;  /* 0x000000fffffff290 */ /* 0x000fe2000fffe0ff */
[----:B------:R1:W-:Y:S01]  /*6160*/  @!UP0 UTMALDG.4D.IM2COL [UR32], [UR4], UR6 ;  /* 0x00000020040083b4 */ /* 0x0003e20008058006 */
[----:B------:R-:W-:Y:S05]  /*6170*/  VOTEU.ALL UP0, P2 ;  /* 0x0000000000ff7886 */ /* 0x000fea0001000000 */
[----:B------:R1:W-:Y:S01]  /*6180*/  @!UP0 UTMALDG.4D.IM2COL [UR8], [UR4], UR6 ;  /* 0x00000008040083b4 */ /* 0x0003e20008058006 */
[----:B------:R1:W-:Y:S01]  /*6190*/  @!P2 SYNCS.ARRIVE.TRANS64.RED.A0TR RZ, [UR31+0x1a8], R2 ;  /* 0x0001a802ffffa9a7 */ /* 0x0003e2000830041f */
[----:B------:R-:W-:Y:S01]  /*61a0*/  SYNCS.ARRIVE.TRANS64.RED.A1T0 RZ, [UR63], RZ ;  /* 0x000000ffffff79a7 */ /* 0x000fe2000810043f */
[----:B------:R-:W2:Y:S02]  /*61b0*/  SYNCS.PHASECHK.TRANS64.TRYWAIT P1, [UR31+0x1d0], R8 ;  /* 0x0001d008ff0075a7 */ /* 0x000ea4000802111f */
[----:B-12---:R-:W-:Y:S05]  /*61c0*/  @!P1 BRA `(.L_x_110) ;  /* 0x0000004c00709947 */ /* 0x006fea0003800000 */
.L_x_242:
[----:B------:R-:W-:Y:S01]  /*61d0*/  @!P2 IADD3 R3, P1, PT, R12, 0x580, RZ ;  /* 0x000005800c03a810 */ /* 0x000fe20007f3e0ff */
[----:B------:R-:W-:Y:S01]  /*61e0*/  VOTEU.ALL UP0, P2 ;  /* 0x0000000000ff7886 */ /* 0x000fe20001000000 */
[----:B------:R-:W-:Y:S01]  /*61f0*/  UMOV UR27, UR43 ;  /* 0x0000002b001b7c82 */ /* 0x000fe20008000000 */
[----:B------:R-:W-:Y:S01]  /*6200*/  UMOV UR28, UR44 ;  /* 0x0000002c001c7c82 */ /* 0x000fe20008000000 */
[----:B------:R-:W-:Y:S01]  /*6210*/  @!P2 R2UR UR5, R3 ;  /* 0x000000000305a2ca */ /* 0x000fe200000e0000 */
[----:B-1----:R-:W-:Y:S01]  /*6220*/  @!P2 IMAD.X R2, RZ, RZ, R13, P1 ;  /* 0x000000ffff02a224 */ /* 0x002fe200008e060d */
[----:B------:R-:W-:Y:S01]  /*6230*/  @!UP0 UPRMT UR6, URZ, 0x40, URZ ;  /* 0x00000040ff068896 */ /* 0x000fe200080000ff */
[----:B------:R-:W-:Y:S01]  /*6240*/  @P0 SHF.R.U32.HI R4, RZ, 0x10, R5 ;  /* 0x00000010ff040819 */ /* 0x000fe20000011605 */
[----:B------:R-:W-:Y:S02]  /*6250*/  @!UP0 UIADD3 UR26, UPT, UPT, UR42, 0x20, URZ ;  /* 0x000000202a1a8890 */ /* 0x000fe4000fffe0ff */
[----:B------:R-:W-:Y:S01]  /*6260*/  @!P2 R2UR UR4, R2 ;  /* 0x000000000204a2ca */ /* 0x000fe200000e0000 */
[----:B------:R-:W-:Y:S01]  /*6270*/  @!UP0 UIADD3 UR24, UPT, UPT, UR31, 0x2300, URZ ;  /* 0x000023001f188890 */ /* 0x000fe2000fffe0ff */
[----:B------:R-:W-:Y:S01]  /*6280*/  @P0 R2UR UR48, R4 ;  /* 0x00000000043002ca */ /* 0x000fe200000e0000 */
        /* <DEDUP_REMOVED lines=22> */
.L_x_244:
[----:B------:R-:W-:Y:S01]  /*63f0*/  UPLOP3.LUT UP2, UPT, UPT, UPT, UPT, 0x80, 0x8 ;  /* 0x000000000008789c */ /* 0x000fe20003f4f070 */
[----:B------:R-:W-:Y:S01]  /*6400*/  @!P2 IADD3 R3, P0, PT, R12, 0x580, RZ ;  /* 0x000005800c03a810 */ /* 0x000fe20007f1e0ff */
[----:B------:R-:W-:Y:S01]  /*6410*/  UMOV UR19, UR43 ;  /* 0x0000002b00137c82 */ /* 0x000fe20008000000 */
[----:B------:R-:W-:Y:S01]  /*6420*/  UMOV UR20, UR44 ;  /* 0x0000002c00147c82 */ /* 0x000fe20008000000 */
[----:B------:R-:W-:Y:S01]  /*6430*/  UMOV UR21, UR45 ;  /* 0x0000002d00157c82 */ /* 0x000fe20008000000 */
[----:B------:R-:W-:Y:S01]  /*6440*/  @!P2 R2UR UR5, R3 ;  /* 0x000000000305a2ca */ /* 0x000fe200000e0000 */
[----:B-1----:R-:W-:Y:S01]  /*6450*/  @!P2 IMAD.X R2, RZ, RZ, R13, P0 ;  /* 0x000000ffff02a224 */ /* 0x002fe200000e060d */
[----:B------:R-:W-:Y:S01]  /*6460*/  UMOV UR11, UR43 ;  /* 0x0000002b000b7c82 */ /* 0x000fe20008000000 */
[----:B------:R-:W-:Y:S01]  /*6470*/  UMOV UR12, UR44 ;  /* 0x0000002c000c7c82 */ /* 0x000fe20008000000 */
[----:B------:R-:W-:Y:S01]  /*6480*/  VOTEU.ALL UP0, P2 ;  /* 0x0000000000ff7886 */ /* 0x000fe20001000000 */
[----:B------:R-:W-:Y:S01]  /*6490*/  UMOV UR13, UR45 ;  /* 0x0000002d000d7c82 */ /* 0x000fe20008000000 */
[----:B------:R-:W-:Y:S02]  /*64a0*/  @!P2 R2UR UR4, R2 ;  /* 0x000000000204a2ca */ /* 0x000fe400000e0000 */
[----:B------:R-:W-:Y:S01]  /*64b0*/  R2UR UR24, R47 ;  /* 0x000000002f1872ca */ /* 0x000fe200000e0000 */
[----:B------:R-:W-:Y:S01]  /*64c0*/  @!UP0 UPRMT UR6, URZ, 0x40, URZ ;  /* 0x00000040ff068896 */ /* 0x000fe200080000ff */
[----:B------:R-:W-:Y:S01]  /*64d0*/  R2UR UR7, R48 ;  /* 0x00000000300772ca */ /* 0x000fe200000e0000 */
[----:B------:R-:W-:Y:S01]  /*64e0*/  @!UP0 UIADD3 UR18, UPT, UPT, UR42, 0x30, URZ ;  /* 0x000000302a128890 */ /* 0x000fe2000fffe0ff */
[----:B------:R-:W-:Y:S01]  /*64f0*/  LOP3.LUT R10, R10, 0x1, RZ, 0x3c, !PT ;  /* 0x000000010a0a7812 */ /* 0x000fe200078e3cff */
[----:B------:R-:W-:Y:S01]  /*6500*/  IMAD.U32 R2, RZ, RZ, UR5 ;  /* 0x00000005ff027e24 */ /* 0x000fe2000f8e00ff */
[----:B------:R-:W-:Y:S01]  /*6510*/  @!UP0 UIADD3 UR16, UPT, UPT, UR31, 0x3300, URZ ;  /* 0x000033001f108890 */ /* 0x000fe2000fffe0ff */
[----:B------:R-:W-:Y:S01]  /*6520*/  LOP3.LUT R9, R9, 0x1, RZ, 0x3c, !PT ;  /* 0x0000000109097812 */ /* 0x000fe200078e3cff */
[----:B------:R-:W-:Y:S02]  /*6530*/  @!UP0 UIADD3 UR17, UPT, UPT, UR31, 0x1b8, URZ ;  /* 0x000001b81f118890 */ /* 0x000fe4000fffe0ff */
[----:B------:R-:W-:Y:S01]  /*6540*/  @!UP0 UPRMT UR6, UR6, 0x5410, URZ ;  /* 0x0000541006068896 */ /* 0x000fe200080000ff */
[----:B------:R-:W-:Y:S01]  /*6550*/  IMAD.U32 R3, RZ, RZ, UR4 ;  /* 0x00000004ff037e24 */ /* 0x000fe2000f8e00ff */
[----:B------:R-:W-:Y:S01]  /*6560*/  @!P2 R2UR UR4, R2 ;  /* 0x000000000204a2ca */ /* 0x000fe200000e0000 */
[----:B------:R-:W-:Y:S02]  /*6570*/  @!UP0 UIADD3 UR10, UPT, UPT, UR42, 0x70, URZ ;  /* 0x000000702a0a8890 */ /* 0x000fe4000fffe0ff */
[----:B------:R-:W-:Y:S01]  /*6580*/  @!UP0 UIADD3 UR8, UPT, UPT, UR31, 0x3b00, URZ ;  /* 0x00003b001f088890 */ /* 0x000fe2000fffe0ff */
[----:B------:R-:W-:Y:S01]  /*6590*/  @!P2 R2UR UR5, R3 ;  /* 0x000000000305a2ca */ /* 0x000fe200000e0000 */
[----:B------:R-:W-:Y:S01]  /*65a0*/  VOTEU.ALL UP0, P2 ;  /* 0x0000000000ff7886 */ /* 0x000fe20001000000 */
[----:B------:R-:W-:Y:S01]  /*65b0*/  UMOV UR9, UR17 ;  /* 0x0000001100097c82 */ /* 0x000fe20008000000 */
[----:B------:R-:W-:Y:S10]  /*65c0*/  UIADD3 UR45, UPT, UPT, UR15, UR7, URZ ;  /* 0x000000070f2d7290 */ /* 0x000ff4000fffe0ff */
[----:B------:R1:W-:Y:S01]  /*65d0*/  @!UP0 UTMALDG.4D.IM2COL [UR16], [UR4], UR6 ;  /* 0x00000010040083b4 */ /* 0x0003e20008058006 */
[----:B------:R-:W-:Y:S05]  /*65e0*/  VOTEU.ALL UP0, P2 ;  /* 0x0000000000ff7886 */ /* 0x000fea0001000000 */
[----:B------:R2:W-:Y:S01]  /*65f0*/  @!UP0 UTMALDG.4D.IM2COL [UR8], [UR4], UR6 ;  /* 0x00000008040083b4 */ /* 0x0005e20008058006 */
[----:B------:R2:W-:Y:S01]  /*6600*/  @!P2 SYNCS.ARRIVE.TRANS64.RED.A0TR RZ, [UR31+0x1b8], R0 ;  /* 0x0001b800ffffa9a7 */ /* 0x0005e2000830041f */
[----:B------:R-:W-:Y:S01]  /*6610*/  SYNCS.ARRIVE.TRANS64.RED.A1T0 RZ, [UR61], RZ ;  /* 0x000000ffffff79a7 */ /* 0x000fe2000810043d */
[----:B-1----:R-:W-:Y:S01]  /*6620*/  UIADD3 UR20, UPT, UPT, UR14, UR24, URZ ;  /* 0x000000180e147290 */ /* 0x002fe2000fffe0ff */
[----:B------:R-:W-:Y:S11]  /*6630*/  BRA.U UP3, `(.L_x_112) ;  /* 0xffffffed03c47547 */ /* 0x000ff6000b83ffff */
[----:B------:R-:W-:-:S04]  /*6640*/  SHF.L.U32 R2, R10, 0x1f, RZ ;  /* 0x0000001f0a027819 */ /* 0x000fc800000006ff */
[----:B------:R-:W1:Y:S02]  /*6650*/  SYNCS.PHASECHK.TRANS64.TRYWAIT P0, [UR31+0x1c0], R2 ;  /* 0x0001c002ff0075a7 */ /* 0x000e64000800111f */
[----:B-1----:R-:W-:Y:S05]  /*6660*/  @!P0 BRA `(.L_x_113) ;  /* 0x0000004800788947 */ /* 0x002fea0003800000 */
.L_x_246:
[----:B------:R-:W3:Y:S02]  /*6670*/  SYNCS.PHASECHK.TRANS64.TRYWAIT P0, [UR31+0x1c8], R2 ;  /* 0x0001c802ff0075a7 */ /* 0x000ee4000800111f */
[----:B---3--:R-:W-:Y:S05]  /*6680*/  @!P0 BRA `(.L_x_114) ;  /* 0x0000004800888947 */ /* 0x008fea0003800000 */
.L_x_248:
[----:B------:R-:W3:Y:S02]  /*6690*/  SYNCS.PHASECHK.TRANS64.TRYWAIT P0, [UR31+0x1d0], R2 ;  /* 0x0001d002ff0075a7 */ /* 0x000ee4000800111f */
[----:B---3--:R-:W-:Y:S05]  /*66a0*/  @!P0 BRA `(.L_x_115) ;  /* 0x0000004800988947 */ /* 0x008fea0003800000 */
.L_x_250:
[----:B-12---:R-:W-:-:S07]  /*66b0*/  MOV R0, UR31 ;  /* 0x0000001f00007c02 */ /* 0x006fce0008000f00 */
.L_x_116:
[----:B-1----:R-:W-:-:S04]  /*66c0*/  SHF.L.U32 R2, R10, 0x1f, RZ ;  /* 0x0000001f0a027819 */ /* 0x002fc800000006ff */
[----:B------:R1:W2:Y:S03]  /*66d0*/  SYNCS.PHASECHK.TRANS64.TRYWAIT P0, [R0+URZ+0x1d8], R2 ;  /* 0x0001d802000075a7 */ /* 0x0002a600080011ff */
[----:B--2---:R-:W-:Y:S05]  /*66e0*/  @!P0 NANOSLEEP.SYNCS 0x989680 ;  /* 0x009896800000895d */ /* 0x004fea0003900000 */
[----:B------:R-:W2:Y:S02]  /*66f0*/  @!P0 SYNCS.PHASECHK.TRANS64 P0, [R0+URZ+0x1d8], R2 ;  /* 0x0001d802000085a7 */ /* 0x000ea400080010ff */
[----:B--2---:R-:W-:Y:S05]  /*6700*/  @P0 EXIT ;  /* 0x000000000000094d */ /* 0x004fea0003800000 */
[----:B------:R-:W-:Y:S05]  /*6710*/  BRA `(.L_x_116) ;  /* 0xfffffffc00e87947 */ /* 0x000fea000383ffff */
.L_x_101:
[----:B------:R-:W-:-:S06]  /*6720*/  UISETP.GE.AND UP0, UPT, UR18, 0x4, UPT ;  /* 0x000000041200788c */ /* 0x000fcc000bf06270 */
[----:B------:R-:W-:-:S13]  /*6730*/  PLOP3.LUT P0, PT, PT, PT, UP0, 0x80, 0x8 ;  /* 0x000000000008781c */ /* 0x000fda0003f0f008 */
[----:B-1----:R-:W-:Y:S05]  /*6740*/  @!P0 EXIT ;  /* 0x000000000000894d */ /* 0x002fea0003800000 */
[----:B------:R-:W1:Y:S08]  /*6750*/  S2UR UR4, SR_CgaCtaId ;  /* 0x00000000000479c3 */ /* 0x000e700000008800 */
[----:B------:R-:W-:Y:S01]  /*6760*/  BAR.SYNC.DEFER_BLOCKING 0x6, 0xa0 ;  /* 0x0182800000007b1d */ /* 0x000fe20000010000 */
[C---:B------:R-:W-:Y:S01]  /*6770*/  IMAD.SHL.U32 R44, R55.reuse, 0x10, RZ ;  /* 0x00000010372c7824 */ /* 0x040fe200078e00ff */
[----:B------:R-:W-:Y:S01]  /*6780*/  SHF.L.U32 R23, R55, 0x10, RZ ;  /* 0x0000001037177819 */ /* 0x000fe200000006ff */
[----:B------:R-:W-:-:S02]  /*6790*/  IMAD.SHL.U32 R0, R46, 0x200, RZ ;  /* 0x000002002e007824 */ /* 0x000fc400078e00ff */
[----:B------:R-:W-:Y:S02]  /*67a0*/  HFMA2 R51, -RZ, RZ, 0, 0 ;  /* 0x00000000ff337431 */ /* 0x000fe400000001ff */
[----:B------:R-:W-:Y:S01]  /*67b0*/  IMAD.SHL.U32 R4, R55, 0x2, RZ ;  /* 0x0000000237047824 */ /* 0x000fe200078e00ff */
[----:B------:R-:W-:Y:S01]  /*67c0*/  UMOV UR44, 0x400 ;  /* 0x00000400002c7882 */ /* 0x000fe20000000000 */
[----:B------:R-:W2:Y:S01]  /*67d0*/  LDC.64 R42, c[0x0][0x8b0] ;  /* 0x00022c00ff2a7b82 */ /* 0x000ea20000000a00 */
[C---:B------:R-:W-:Y:S01]  /*67e0*/  LOP3.LUT R54, R44.reuse, 0x5b0, RZ, 0xc0, !PT ;  /* 0x000005b02c367812 */ /* 0x040fe200078ec0ff */
[----:B------:R-:W-:Y:S01]  /*67f0*/  IMAD.MOV.U32 R53, RZ, RZ, 0x1 ;  /* 0x00000001ff357424 */ /* 0x000fe200078e00ff */
[----:B------:R-:W-:Y:S01]  /*6800*/  LOP3.LUT R5, R44, 0x40, RZ, 0xc0, !PT ;  /* 0x000000402c057812 */ /* 0x000fe200078ec0ff */
[----:B------:R-:W-:Y:S01]  /*6810*/  IMAD.MOV.U32 R22, RZ, RZ, RZ ;  /* 0x000000ffff167224 */ /* 0x000fe200078e00ff */
[----:B------:R-:W-:Y:S01]  /*6820*/  LOP3.LUT R54, R54, 0x200, R0, 0xf8, !PT ;  /* 0x0000020036367812 */ /* 0x000fe200078ef800 */
[----:B------:R-:W-:Y:S01]  /*6830*/  IMAD.SHL.U32 R0, R46, 0x200000, RZ ;  /* 0x002000002e007824 */ /* 0x000fe200078e00ff */
[----:B------:R-:W-:Y:S01]  /*6840*/  LOP3.LUT R4, R5, 0x8, R4, 0xf8, !PT ;  /* 0x0000000805047812 */ /* 0x000fe200078ef804 */
[----:B------:R-:W3:Y:S01]  /*6850*/  LDC.64 R40, c[0x0][0x8a8] ;  /* 0x00022a00ff287b82 */ /* 0x000ee20000000a00 */
[----:B------:R-:W-:Y:S01]  /*6860*/  LOP3.LUT P0, RZ, R44, 0x40, RZ, 0xc0, !PT ;  /* 0x000000402cff7812 */ /* 0x000fe2000780c0ff */
[----:B------:R-:W-:Y:S01]  /*6870*/  IMAD.MOV.U32 R52, RZ, RZ, RZ ;  /* 0x000000ffff347224 */ /* 0x000fe200078e00ff */
[----:B------:R-:W-:Y:S01]  /*6880*/  LOP3.LUT R0, R0, 0x200000, RZ, 0xc0, !PT ;  /* 0x0020000000007812 */ /* 0x000fe200078ec0ff */
[----:B------:R-:W4:Y:S01]  /*6890*/  LDCU UR57, c[0x0][0x370] ;  /* 0x00006e00ff3977ac */ /* 0x000f220008000800 */
[----:B------:R-:W-:-:S02]  /*68a0*/  LOP3.LUT R54, R54, R4, RZ, 0xfc, !PT ;  /* 0x0000000436367212 */ /* 0x000fc400078efcff */
[----:B------:R-:W-:Y:S01]  /*68b0*/  LOP3.LUT R23, R0, 0x400000, R23, 0xf8, !PT ;  /* 0x0040000000177812 */ /* 0x000fe200078ef817 */
[----:B-1----:R-:W-:Y:S01]  /*68c0*/  ULEA UR44, UR4, UR44, 0x18 ;  /* 0x0000002c042c7291 */ /* 0x002fe2000f8ec0ff */
[----:B------:R-:W-:Y:S01]  /*68d0*/  P2R R0, PR, RZ, 0x1 ;  /* 0x00000001ff007803 */ /* 0x000fe20000000000 */
[----:B------:R-:W1:Y:S01]  /*68e0*/  LDCU.128 UR4, c[0x0][0xa80] ;  /* 0x00015000ff0477ac */ /* 0x000e620008000c00 */
[----:B------:R-:W-:Y:S01]  /*68f0*/  LOP3.LUT R55, R55, 0x60, RZ, 0xc0, !PT ;  /* 0x0000006037377812 */ /* 0x000fe200078ec0ff */
[----:B------:R-:W2:Y:S05]  /*6900*/  LDCU.64 UR62, c[0x0][0x348] ;  /* 0x00006900ff3e77ac */ /* 0x000eaa0008000a00 */
[----:B------:R-:W4:Y:S01]  /*6910*/  LDS R2, [UR44+0x240] ;  /* 0x0002402cff027984 */ /* 0x000f220008000800 */
[----:B------:R-:W2:Y:S01]  /*6920*/  LDCU UR42, c[0x0][0xb0c] ;  /* 0x00016180ff2a77ac */ /* 0x000ea20008000800 */
[----:B------:R-:W2:Y:S01]  /*6930*/  LDCU UR38, c[0x0][0xb30] ;  /* 0x00016600ff2677ac */ /* 0x000ea20008000800 */
[----:B------:R-:W2:Y:S01]  /*6940*/  LDCU.64 UR50, c[0x0][0x888] ;  /* 0x00011100ff3277ac */ /* 0x000ea20008000a00 */
[----:B-1----:R-:W-:Y:S01]  /*6950*/  IMAD.U32 R59, RZ, RZ, UR4 ;  /* 0x00000004ff3b7e24 */ /* 0x002fe2000f8e00ff */
[----:B------:R-:W-:Y:S01]  /*6960*/  MOV R56, UR7 ;  /* 0x0000000700387c02 */ /* 0x000fe20008000f00 */
[----:B------:R-:W-:Y:S01]  /*6970*/  UIADD3 UR4, UPT, UPT, UR44, 0x300, URZ ;  /* 0x000003002c047890 */ /* 0x000fe2000fffe0ff */
[----:B------:R-:W-:Y:S01]  /*6980*/  IMAD.U32 R58, RZ, RZ, UR5 ;  /* 0x00000005ff3a7e24 */ /* 0x000fe2000f8e00ff */
[----:B------:R-:W1:Y:S01]  /*6990*/  LDCU.64 UR40, c[0x0][0xb28] ;  /* 0x00016500ff2877ac */ /* 0x000e620008000a00 */
[----:B------:R-:W-:-:S03]  /*69a0*/  IMAD.U32 R57, RZ, RZ, UR6 ;  /* 0x00000006ff397e24 */ /* 0x000fc6000f8e00ff */
[----:B------:R-:W-:Y:S01]  /*69b0*/  IMAD.U32 R50, RZ, RZ, UR4 ;  /* 0x00000004ff327e24 */ /* 0x000fe2000f8e00ff */
[----:B------:R-:W1:Y:S01]  /*69c0*/  LDCU.64 UR60, c[0x0][0x890] ;  /* 0x00011200ff3c77ac */ /* 0x000e620008000a00 */
[----:B------:R-:W1:Y:S01]  /*69d0*/  LDCU.128 UR52, c[0x0][0xb10] ;  /* 0x00016200ff3477ac */ /* 0x000e620008000c00 */
[----:B------:R-:W1:Y:S01]  /*69e0*/  LDCU UR56, c[0x0][0x374] ;  /* 0x00006e80ff3877ac */ /* 0x000e620008000800 */
[----:B------:R-:W-:Y:S01]  /*69f0*/  UMOV UR49, URZ ;  /* 0x000000ff00317c82 */ /* 0x000fe20008000000 */
[----:B------:R-:W-:Y:S01]  /*6a00*/  UMOV UR47, URZ ;  /* 0x000000ff002f7c82 */ /* 0x000fe20008000000 */
[C---:B----4-:R-:W-:Y:S01]  /*6a10*/  VIADD R3, R2.reuse, 0x40 ;  /* 0x0000004002037836 */ /* 0x050fe20000000000 */
[----:B------:R-:W-:-:S04]  /*6a20*/  LOP3.LUT R2, R2, 0xffff, RZ, 0xc0, !PT ;  /* 0x0000ffff02027812 */ /* 0x000fc800078ec0ff */
[----:B------:R-:W-:-:S05]  /*6a30*/  LOP3.LUT R3, R3, 0xffff, RZ, 0xc0, !PT ;  /* 0x0000ffff03037812 */ /* 0x000fca00078ec0ff */
[----:B-123--:R4:W-:Y:S02]  /*6a40*/  STL.64 [R1], R2 ;  /* 0x0000000201007387 */ /* 0x00e9e40000100a00 */
.L_x_160:
[----:B----4-:R-:W-:Y:S04]  /*6a50*/  SHF.L.U32 R2, R51, 0x1f, RZ ;  /* 0x0000001f33027819 */ /* 0x010fe800000006ff */
[----:B-1----:R-:W1:Y:S02]  /*6a60*/  SYNCS.PHASECHK.TRANS64.TRYWAIT P0, [UR44+0x1f0], R2 ;  /* 0x0001f002ff0075a7 */ /* 0x002e64000800112c */
[----:B-1----:R-:W-:Y:S05]  /*6a70*/  @!P0 BRA `(.L_x_117) ;  /* 0x0000004400bc8947 */ /* 0x002fea0003800000 */
.L_x_252:
[----:B-1----:R-:W-:Y:S01]  /*6a80*/  LEA R2, R22, UR43, 0x2 ;  /* 0x0000002b16027c11 */ /* 0x002fe2000f8e10ff */
[----:B------:R-:W1:Y:S01]  /*6a90*/  LDS.128 R4, [UR44+0x230] ;  /* 0x0002302cff047984 */ /* 0x000e620008000c00 */
[----:B------:R-:W-:Y:S02]  /*6aa0*/  UIADD3 UR4, UPT, UPT, UR44, 0x1f8, URZ ;  /* 0x000001f82c047890 */ /* 0x000fe4000fffe0ff */
[----:B------:R-:W-:Y:S01]  /*6ab0*/  UISETP.GE.AND UP0, UPT, UR39, 0x1, UPT ;  /* 0x000000012700788c */ /* 0x000fe2000bf06270 */
[----:B------:R-:W-:Y:S01]  /*6ac0*/  @!PT LDS RZ, [RZ] ;  /* 0x00000000fffff984 */ /* 0x000fe20000000800 */
[----:B------:R-:W-:Y:S01]  /*6ad0*/  @!PT LDS RZ, [RZ] ;  /* 0x00000000fffff984 */ /* 0x000fe20000000800 */
[----:B------:R-:W-:Y:S01]  /*6ae0*/  @!PT LDS RZ, [RZ] ;  /* 0x00000000fffff984 */ /* 0x000fe20000000800 */
[----:B------:R-:W-:Y:S01]  /*6af0*/  @!PT LDS RZ, [RZ] ;  /* 0x00000000fffff984 */ /* 0x000fe20000000800 */
[----:B------:R2:W-:Y:S06]  /*6b00*/  MEMBAR.ALL.CTA ;  /* 0x0000000000007992 */ /* 0x0005ec0000008000 */
[----:B--2---:R-:W2:Y:S01]  /*6b10*/  FENCE.VIEW.ASYNC.S ;  /* 0x00000000000073c6 */ /* 0x004ea20000000000 */
[----:B------:R-:W-:Y:S09]  /*6b20*/  UPRMT UR4, URZ, 0x654, UR4 ;  /* 0x00000654ff047896 */ /* 0x000ff20008000004 */
[----:B--2---:R-:W-:Y:S01]  /*6b30*/  SYNCS.ARRIVE.TRANS64.RED.A1T0 RZ, [UR4], RZ ;  /* 0x000000ffffff79a7 */ /* 0x004fe20008100404 */
[----:B------:R-:W5:Y:S01]  /*6b40*/  LDL R2, [R2] ;  /* 0x0000000002027983 */ /* 0x000f620000100800 */
[----:B-1----:R-:W-:Y:S11]  /*6b50*/  LOP3.LUT P0, RZ, R6, 0x1, RZ, 0xc0, !PT ;  /* 0x0000000106ff7812 */ /* 0x002ff6000780c0ff */
[----:B------:R-:W-:Y:S02]  /*6b60*/  @!UPT UIADD3 URZ, UPT, UPT, URZ, URZ, URZ ;  /* 0x000000fffffff290 */ /* 0x000fe4000fffe0ff */
[----:B------:R-:W-:Y:S01]  /*6b70*/  VOTEU.ANY UP1, P0 ;  /* 0x0000000000ff7886 */ /* 0x000fe20000020100 */
[----:B------:R-:W-:Y:S01]  /*6b80*/  PLOP3.LUT P0, PT, PT, PT, UP1, 0x80, 0x8 ;  /* 0x000000000008781c */ /* 0x000fe20003f0f018 */
[----:B------:R-:W-:Y:S11]  /*6b90*/  UP2UR UR58, UPR, URZ, 0x2 ;  /* 0x00000002ff3a7883 */ /* 0x000ff60008000000 */
[----:B------:R-:W-:Y:S01]  /*6ba0*/  @!UPT UIADD3 URZ, UPT, UPT, URZ, URZ, URZ ;  /* 0x000000fffffff290 */ /* 0x000fe2000fffe0ff */
[----:B------:R-:W-:Y:S02]  /*6bb0*/  @P0 MOV R3, R4 ;  /* 0x0000000400030202 */ /* 0x000fe40000000f00 */
[----:B------:R-:W-:Y:S02]  /*6bc0*/  @P0 LOP3.LUT R0, R5, 0xffff, RZ, 0xc0, !PT ;  /* 0x0000ffff05000812 */ /* 0x000fe400078ec0ff */
[----:B------:R-:W-:Y:S02]  /*6bd0*/  @P0 R2UR UR5, R3 ;  /* 0x00000000030502ca */ /* 0x000fe400000e0000 */
[----:B------:R-:W-:Y:S11]  /*6be0*/  @P0 R2UR UR4, R0 ;  /* 0x00000000000402ca */ /* 0x000ff600000e0000 */
[----:B------:R-:W-:Y:S02]  /*6bf0*/  @UP1 UMOV UR37, UR5 ;  /* 0x0000000500251c82 */ /* 0x000fe40008000000 */
[----:B------:R-:W-:Y:S01]  /*6c00*/  @UP1 UMOV UR36, UR4 ;  /* 0x0000000400241c82 */ /* 0x000fe20008000000 */
[----:B------:R-:W-:Y:S05]  /*6c10*/  BRA.U !UP0, `(.L_x_118) ;  /* 0x0000000108cc7547 */ /* 0x000fea000b800000 */
[----:B------:R-:W1:Y:S01]  /*6c20*/  LDCU UR9, c[0x0][0xb20] ;  /* 0x00016400ff0977ac */ /* 0x000e620008000800 */
[----:B------:R-:W-:Y:S02]  /*6c30*/  UIMAD.WIDE.U32 UR4, UR56, UR55, URZ ;  /* 0x00000037380472a5 */ /* 0x000fe4000f8e00ff */
[----:B------:R-:W-:Y:S02]  /*6c40*/  UIMAD.WIDE.U32 UR6, UR57, UR52, URZ ;  /* 0x00000034390672a5 */ /* 0x000fe4000f8e00ff */
[----:B------:R-:W-:Y:S02]  /*6c50*/  UIMAD.WIDE.U32 UR10, UR36, UR55, URZ ;  /* 0x00000037240a72a5 */ /* 0x000fe4000f8e00ff */
[----:B------:R-:W-:Y:S02]  /*6c60*/  UISETP.NE.AND UP0, UPT, UR54, 0x1, UPT ;  /* 0x000000013600788c */ /* 0x000fe4000bf05270 */
[----:B------:R-:W-:Y:S02]  /*6c70*/  UISETP.NE.AND UP1, UPT, UR42, 0x1, UPT ;  /* 0x000000012a00788c */ /* 0x000fe4000bf25270 */
[----:B------:R-:W-:Y:S02]  /*6c80*/  UISETP.NE.AND UP2, UPT, UR39, 0x1, UPT ;  /* 0x000000012700788c */ /* 0x000fe4000bf45270 */
[----:B------:R-:W-:Y:S01]  /*6c90*/  UIMAD.WIDE.U32 UR12, UR37, UR52, URZ ;  /* 0x00000034250c72a5 */ /* 0x000fe2000f8e00ff */
[----:B------:R-:W-:Y:S01]  /*6ca0*/  UMOV UR4, UR5 ;  /* 0x0000000500047c82 */ /* 0x000fe20008000000 */
[----:B------:R-:W-:Y:S01]  /*6cb0*/  UMOV UR6, UR11 ;  /* 0x0000000b00067c82 */ /* 0x000fe20008000000 */
[----:B-1----:R-:W-:Y:S03]  /*6cc0*/  USHF.R.U32.HI UR8, URZ, UR9, UR4 ;  /* 0x00000009ff087299 */ /* 0x002fe60008011604 */
[----:B------:R-:W-:Y:S02]  /*6cd0*/  UMOV UR4, UR7 ;  /* 0x0000000700047c82 */ /* 0x000fe40008000000 */
[----:B------:R-:W-:Y:S02]  /*6ce0*/  USHF.R.U32.HI UR5, URZ, UR53, UR4 ;  /* 0x00000035ff057299 */ /* 0x000fe40008011604 */
[----:B------:R-:W-:Y:S02]  /*6cf0*/  USEL UR4, UR56, UR8, !UP0 ;  /* 0x0000000838047287 */ /* 0x000fe4000c000000 */
[----:B------:R-:W-:Y:S02]  /*6d00*/  USHF.R.U32.HI UR8, URZ, UR9, UR6 ;  /* 0x00000009ff087299 */ /* 0x000fe40008011606 */
[----:B------:R-:W-:Y:S02]  /*6d10*/  UIMAD.WIDE.U32 UR6, UR4, UR40, URZ ;  /* 0x00000028040672a5 */ /* 0x000fe4000f8e00ff */
[----:B------:R-:W-:Y:S02]  /*6d20*/  USEL UR9, UR57, UR5, !UP1 ;  /* 0x0000000539097287 */ /* 0x000fe4000c800000 */
[----:B------:R-:W-:Y:S02]  /*6d30*/  USEL UR8, UR36, UR8, !UP0 ;  /* 0x0000000824087287 */ /* 0x000fe4000c000000 */
[----:B------:R-:W-:Y:S01]  /*6d40*/  UIMAD.WIDE.U32 UR10, UR9, UR40, URZ ;  /* 0x00000028090a72a5 */ /* 0x000fe2000f8e00ff */
[----:B------:R-:W-:Y:S01]  /*6d50*/  UMOV UR6, UR7 ;  /* 0x0000000700067c82 */ /* 0x000fe20008000000 */
[----:B------:R-:W-:Y:S01]  /*6d60*/  UMOV UR5, UR13 ;  /* 0x0000000d00057c82 */ /* 0x000fe20008000000 */
[----:B------:R-:W-:Y:S02]  /*6d70*/  @UP2 USHF.R.U32.HI UR4, URZ, UR41, UR6 ;  /* 0x00000029ff042299 */ /* 0x000fe40008011606 */
[----:B------:R-:W-:Y:S02]  /*6d80*/  USHF.R.U32.HI UR5, URZ, UR53, UR5 ;  /* 0x00000035ff057299 */ /* 0x000fe40008011605 */
[----:B------:R-:W-:Y:S02]  /*6d90*/  UIMAD UR4, UR39, UR4, URZ ;  /* 0x00000004270472a4 */ /* 0x000fe4000f8e02ff */
[----:B------:R-:W-:Y:S02]  /*6da0*/  USEL UR5, UR37, UR5, !UP1 ;  /* 0x0000000525057287 */ /* 0x000fe4000c800000 */
[----:B------:R-:W-:Y:S01]  /*6db0*/  UISETP.GE.AND UP0, UPT, UR8, UR4, UPT ;  /* 0x000000040800728c */ /* 0x000fe2000bf06270 */
[----:B------:R-:W-:Y:S01]  /*6dc0*/  UMOV UR6, UR11 ;  /* 0x0000000b00067c82 */ /* 0x000fe20008000000 */
[----:B------:R-:W-:Y:S02]  /*6dd0*/  UIMAD.WIDE.U32 UR10, UR8, UR40, URZ ;  /* 0x00000028080a72a5 */ /* 0x000fe4000f8e00ff */
[----:B------:R-:W-:Y:S04]  /*6de0*/  @UP2 USHF.R.U32.HI UR9, URZ, UR41, UR6 ;  /* 0x00000029ff092299 */ /* 0x000fe80008011606 */
[----:B------:R-:W-:Y:S01]  /*6df0*/  UIMAD UR6, UR39, UR9, URZ ;  /* 0x00000009270672a4 */ /* 0x000fe2000f8e02ff */
[----:B------:R-:W-:Y:S03]  /*6e00*/  UMOV UR4, UR11 ;  /* 0x0000000b00047c82 */ /* 0x000fe60008000000 */
[----:B------:R-:W-:Y:S02]  /*6e10*/  UISETP.GE.OR UP0, UPT, UR5, UR6, UP0 ;  /* 0x000000060500728c */ /* 0x000fe40008706670 */
[----:B------:R-:W-:Y:S02]  /*6e20*/  USHF.R.U32.HI UR4, URZ, UR41, UR4 ;  /* 0x00000029ff047299 */ /* 0x000fe40008011604 */
[----:B------:R-:W-:Y:S02]  /*6e30*/  UIMAD.WIDE.U32 UR6, UR5, UR40, URZ ;  /* 0x00000028050672a5 */ /* 0x000fe4000f8e00ff */
[----:B------:R-:W-:Y:S02]  /*6e40*/  USEL UR11, UR8, UR4, !UP2 ;  /* 0x00000004080b7287 */ /* 0x000fe4000d000000 */
[----:B------:R-:W-:Y:S02]  /*6e50*/  UIADD3 UR6, UPT, UPT, -UR5, URZ, URZ ;  /* 0x000000ff05067290 */ /* 0x000fe4000fffe1ff */
[----:B------:R-:W-:Y:S02]  /*6e60*/  UIADD3 UR10, UPT, UPT, -UR11, URZ, URZ ;  /* 0x000000ff0b0a7290 */ /* 0x000fe4000fffe1ff */
[----:B------:R-:W-:Y:S02]  /*6e70*/  UIMAD UR6, UR42, UR6, UR37 ;  /* 0x000000062a0672a4 */ /* 0x000fe4000f8e0225 */
[----:B------:R-:W-:Y:S01]  /*6e80*/  UIMAD UR10, UR39, UR10, UR8 ;  /* 0x0000000a270a72a4 */ /* 0x000fe2000f8e0208 */
[----:B------:R-:W-:Y:S01]  /*6e90*/  @!UP0 UMOV UR4, UR7 ;  /* 0x0000000700048c82 */ /* 0x000fe20008000000 */
[----:B------:R-:W-:Y:S02]  /*6ea0*/  UIADD3 UR7, UPT, UPT, -UR8, URZ, URZ ;  /* 0x000000ff08077290 */ /* 0x000fe4000fffe1ff */
[----:B------:R-:W-:Y:S04]  /*6eb0*/  @!UP0 USHF.R.U32.HI UR4, URZ, UR41, UR4 ;  /* 0x00000029ff048299 */ /* 0x000fe80008011604 */
[----:B------:R-:W-:Y:S04]  /*6ec0*/  @!UP0 USEL UR4, UR5, UR4, !UP2 ;  /* 0x0000000405048287 */ /* 0x000fe8000d000000 */
[----:B------:R-:W-:Y:S02]  /*6ed0*/  @!UP0 UIMAD UR9, UR9, UR10, UR4 ;  /* 0x0000000a090982a4 */ /* 0x000fe4000f8e0204 */
[----:B------:R-:W-:Y:S02]  /*6ee0*/  @!UP0 UIADD3 UR10, UPT, UPT, UR11, -UR4, URZ ;  /* 0x800000040b0a8290 */ /* 0x000fe4000fffe0ff */
[----:B------:R-:W-:Y:S02]  /*6ef0*/  UIMAD UR4, UR54, UR7, UR36 ;  /* 0x00000007360472a4 */ /* 0x000fe4000f8e0224 */
[----:B------:R-:W-:Y:S03]  /*6f00*/  @!UP0 UIMAD UR8, UR10, UR39, UR5 ;  /* 0x000000270a0882a4 */ /* 0x000fe6000f8e0205 */
[----:B------:R-:W-:Y:S02]  /*6f10*/  @!UP0 UMOV UR5, UR9 ;  /* 0x0000000900058c82 */ /* 0x000fe40008000000 */
[----:B------:R-:W-:Y:S02]  /*6f20*/  UIMAD UR37, UR5, UR42, UR6 ;  /* 0x0000002a052572a4 */ /* 0x000fe4000f8e0206 */
[----:B------:R-:W-:Y:S11]  /*6f30*/  UIMAD UR36, UR8, UR54, UR4 ;  /* 0x00000036082472a4 */ /* 0x000ff6000f8e0204 */
[----:B------:R-:W-:Y:S01]  /*6f40*/  @!UPT UIADD3 URZ, UPT, UPT, URZ, URZ, URZ ;  /* 0x000000fffffff290 */ /* 0x000fe2000fffe0ff */
.L_x_118:
[----:B------:R-:W-:Y:S01]  /*6f50*/  UISETP.NE.AND UP0, UPT, UR38, 0x1, UPT ;  /* 0x000000012600788c */ /* 0x000fe2000bf05270 */
[----:B------:R-:W-:Y:S01]  /*6f60*/  @P0 SHF.R.U32.HI R4, RZ, 0x10, R5 ;  /* 0x00000010ff040819 */ /* 0x000fe20000011605 */
[----:B------:R-:W-:Y:S01]  /*6f70*/  USHF.L.U32 UR46, UR20, 0x7, URZ ;  /* 0x00000007142e7899 */ /* 0x000fe200080006ff */
[----:B------:R-:W-:Y:S02]  /*6f80*/  BSSY.RECONVERGENT B6, `(.L_x_119) ;  /* 0x0000034000067945 */ /* 0x000fe40003800200 */
[----:B------:R-:W-:Y:S02]  /*6f90*/  @P0 R2UR UR59, R4 ;  /* 0x00000000043b02ca */ /* 0x000fe400000e0000 */
[----:B------:R-:W-:Y:S04]  /*6fa0*/  LOP3.LUT P0, RZ, R50, 0x90, RZ, 0xc0, !PT ;  /* 0x0000009032ff7812 */ /* 0x000fe8000780c0ff */
[----:B------:R-:W1:Y:S01]  /*6fb0*/  @!UP0 LDCU.128 UR12, c[0x0][0xb10] ;  /* 0x00016200ff0c87ac */ /* 0x000e620008000c00 */
[----:B------:R-:W2:Y:S01]  /*6fc0*/  @!UP0 LDCU UR5, c[0x0][0xb0c] ;  /* 0x00016180ff0587ac */ /* 0x000ea20008000800 */
[----:B------:R-:W3:Y:S01]  /*6fd0*/  @!UP0 LDCU UR10, c[0x0][0xb20] ;  /* 0x00016400ff0a87ac */ /* 0x000ee20008000800 */
[----:B-1----:R-:W-:Y:S02]  /*6fe0*/  UIMAD.WIDE.U32 UR8, UR37, UR12, URZ ;  /* 0x0000000c250872a5 */ /* 0x002fe4000f8e00ff */
[----:B------:R-:W-:Y:S02]  /*6ff0*/  UIMAD.WIDE.U32 UR6, UR36, UR15, URZ ;  /* 0x0000000f240672a5 */ /* 0x000fe4000f8e00ff */
[----:B------:R-:W-:Y:S03]  /*7000*/  @!UP0 UISETP.NE.AND UP1, UPT, UR14, 0x1, UPT ;  /* 0x000000010e00888c */ /* 0x000fe6000bf25270 */
[----:B------:R-:W-:Y:S01]  /*7010*/  @!UP0 UMOV UR4, UR9 ;  /* 0x0000000900048c82 */ /* 0x000fe20008000000 */
[----:B--2---:R-:W-:Y:S02]  /*7020*/  @!UP0 UISETP.NE.AND UP2, UPT, UR5, 0x1, UPT ;  /* 0x000000010500888c */ /* 0x004fe4000bf45270 */
[----:B------:R-:W-:Y:S01]  /*7030*/  @!UP0 USHF.R.U32.HI UR4, URZ, UR13, UR4 ;  /* 0x0000000dff048299 */ /* 0x000fe20008011604 */
[----:B------:R-:W-:Y:S02]  /*7040*/  @!UP0 UMOV UR6, UR7 ;  /* 0x0000000700068c82 */ /* 0x000fe40008000000 */
[----:B---3--:R-:W-:Y:S02]  /*7050*/  @!UP0 USHF.R.U32.HI UR6, URZ, UR10, UR6 ;  /* 0x0000000aff068299 */ /* 0x008fe40008011606 */
[----:B------:R-:W-:Y:S02]  /*7060*/  @!UP0 USEL UR7, UR37, UR4, !UP2 ;  /* 0x0000000425078287 */ /* 0x000fe4000d000000 */
[----:B------:R-:W-:Y:S04]  /*7070*/  @!UP0 USEL UR6, UR36, UR6, !UP1 ;  /* 0x0000000624068287 */ /* 0x000fe8000c800000 */
[----:B------:R-:W-:Y:S02]  /*7080*/  @!UP0 UIADD3 UR4, UPT, UPT, -UR7, UR6, URZ ;  /* 0x0000000607048290 */ /* 0x000fe4000fffe1ff */
[----:B------:R-:W-:Y:S02]  /*7090*/  @!UP0 UIADD3 UR6, UPT, UPT, UR7, -UR6, URZ ;  /* 0x8000000607068290 */ /* 0x000fe4000fffe0ff */
[----:B------:R-:W-:Y:S02]  /*70a0*/  @!UP0 UIMAD UR37, UR4, UR5, UR37 ;  /* 0x00000005042582a4 */ /* 0x000fe4000f8e0225 */
[----:B------:R-:W-:Y:S01]  /*70b0*/  @!UP0 UIMAD UR36, UR6, UR14, UR36 ;  /* 0x0000000e062482a4 */ /* 0x000fe2000f8e0224 */
[----:B------:R-:W-:Y:S11]  /*70c0*/  @!P0 BRA `(.L_x_120) ;  /* 0x00000000007c8947 */ /* 0x000ff60003800000 */
[----:B------:R-:W1:Y:S01]  /*70d0*/  LDCU.64 UR8, c[0x4][0x80] ;  /* 0x01001000ff0877ac */ /* 0x000e620008000a00 */
[----:B------:R-:W-:Y:S01]  /*70e0*/  MOV R16, 0x0 ;  /* 0x0000000000107802 */ /* 0x000fe20000000f00 */
[----:B------:R-:W-:Y:S02]  /*70f0*/  HFMA2 R12, -RZ, RZ, 0, 5.9604644775390625e-08 ;  /* 0x00000001ff0c7431 */ /* 0x000fe400000001ff */
[----:B------:R-:W-:Y:S01]  /*7100*/  IMAD.MOV.U32 R8, RZ, RZ, 0x70 ;  /* 0x00000070ff087424 */ /* 0x000fe200078e00ff */
[----:B------:R2:W3:Y:S01]  /*7110*/  LDC.64 R14, c[0x4][R16] ;  /* 0x01000000100e7b82 */ /* 0x0004e20000000a00 */
[----:B------:R-:W4:Y:S01]  /*7120*/  LDCU.64 UR6, c[0x4][0x88] ;  /* 0x01001100ff0677ac */ /* 0x000f220008000a00 */
[----:B------:R-:W-:Y:S01]  /*7130*/  IMAD.MOV.U32 R13, RZ, RZ, RZ ;  /* 0x000000ffff0d7224 */ /* 0x000fe200078e00ff */
[----:B------:R-:W2:Y:S01]  /*7140*/  LDCU.64 UR4, c[0x4][0x8] ;  /* 0x01000100ff0477ac */ /* 0x000ea20008000a00 */
[----:B-1----:R-:W-:Y:S01]  /*7150*/  MOV R5, UR9 ;  /* 0x0000000900057c02 */ /* 0x002fe20008000f00 */
[----:B------:R-:W-:Y:S01]  /*7160*/  IMAD.U32 R4, RZ, RZ, UR8 ;  /* 0x00000008ff047e24 */ /* 0x000fe2000f8e00ff */
[----:B----4-:R-:W-:Y:S01]  /*7170*/  MOV R7, UR7 ;  /* 0x0000000700077c02 */ /* 0x010fe20008000f00 */
[----:B------:R-:W-:Y:S01]  /*7180*/  IMAD.U32 R6, RZ, RZ, UR6 ;  /* 0x00000006ff067e24 */ /* 0x000fe2000f8e00ff */
[----:B--2---:R-:W-:Y:S01]  /*7190*/  MOV R11, UR5 ;  /* 0x00000005000b7c02 */ /* 0x004fe20008000f00 */
[----:B------:R-:W-:Y:S02]  /*71a0*/  IMAD.U32 R10, RZ, RZ, UR4 ;  /* 0x00000004ff0a7e24 */ /* 0x000fe4000f8e00ff */
[----:B------:R-:W-:Y:S07]  /*71b0*/  LEPC R20, `(.L_x_121) ;  /* 0x000000001014794e */ /* 0x000fee0000000000 */
[----:B---3-5:R-:W-:Y:S05]  /*71c0*/  CALL.ABS.NOINC R14 ;  /* 0x000000000e007343 */ /* 0x028fea0003c00000 */
.L_x_121:
[----:B------:R-:W1:Y:S01]  /*71d0*/  LDCU.64 UR8, c[0x4][0x80] ;  /* 0x01001000ff0877ac */ /* 0x000e620008000a00 */
[----:B------:R-:W2:Y:S01]  /*71e0*/  LDC.64 R16, c[0x4][R16] ;  /* 0x0100000010107b82 */ /* 0x000ea20000000a00 */
[----:B------:R-:W-:Y:S02]  /*71f0*/  HFMA2 R12, -RZ, RZ, 0, 5.9604644775390625e-08 ;  /* 0x00000001ff0c7431 */ /* 0x000fe400000001ff */
[----:B------:R-:W-:Y:S02]  /*7200*/  IMAD.MOV.U32 R8, RZ, RZ, 0x70 ;  /* 0x00000070ff087424 */ /* 0x000fe400078e00ff */
[----:B------:R-:W-:Y:S01]  /*7210*/  IMAD.MOV.U32 R13, RZ, RZ, RZ ;  /* 0x000000ffff0d7224 */ /* 0x000fe200078e00ff */
[----:B------:R-:W3:Y:S01]  /*7220*/  LDCU.64 UR6, c[0x4][0x88] ;  /* 0x01001100ff0677ac */ /* 0x000ee20008000a00 */
[----:B------:R-:W4:Y:S01]  /*7230*/  LDCU.64 UR4, c[0x4][0x8] ;  /* 0x01000100ff0477ac */ /* 0x000f220008000a00 */
[----:B-1----:R-:W-:Y:S02]  /*7240*/  MOV R4, UR8 ;  /* 0x0000000800047c02 */ /* 0x002fe40008000f00 */
[----:B------:R-:W-:Y:S02]  /*7250*/  MOV R5, UR9 ;  /* 0x0000000900057c02 */ /* 0x000fe40008000f00 */
[----:B---3--:R-:W-:Y:S01]  /*7260*/  MOV R7, UR7 ;  /* 0x0000000700077c02 */ /* 0x008fe20008000f00 */
[----:B------:R-:W-:Y:S01]  /*7270*/  IMAD.U32 R6, RZ, RZ, UR6 ;  /* 0x00000006ff067e24 */ /* 0x000fe2000f8e00ff */
[----:B----4-:R-:W-:Y:S01]  /*7280*/  MOV R11, UR5 ;  /* 0x00000005000b7c02 */ /* 0x010fe20008000f00 */
[----:B------:R-:W-:Y:S02]  /*7290*/  IMAD.U32 R10, RZ, RZ, UR4 ;  /* 0x00000004ff0a7e24 */ /* 0x000fe4000f8e00ff */
[----:B------:R-:W-:Y:S07]  /*72a0*/  LEPC R20, `(.L_x_120) ;  /* 0x000000001014794e */ /* 0x000fee0000000000 */
[----:B--2---:R-:W-:Y:S05]  /*72b0*/  CALL.ABS.NOINC R16 ;  /* 0x0000000010007343 */ /* 0x004fea0003c00000 */
.L_x_120:
[----:B------:R-:W-:Y:S05]  /*72c0*/  BSYNC.RECONVERGENT B6 ;  /* 0x0000000000067941 */ /* 0x000fea0003800200 */
.L_x_119:
[----:B------:R-:W-:Y:S01]  /*72d0*/  R2UR UR4, R49 ;  /* 0x00000000310472ca */ /* 0x000fe200000e0000 */
[----:B------:R-:W-:Y:S01]  /*72e0*/  UISETP.NE.U32.AND UP0, UPT, UR60, URZ, UPT ;  /* 0x000000ff3c00728c */ /* 0x000fe2000bf05070 */
[----:B------:R-:W-:Y:S02]  /*72f0*/  ISETP.NE.U32.AND P4, PT, R42, RZ, PT ;  /* 0x000000ff2a00720c */ /* 0x000fe40003f85070 */
[----:B------:R-:W-:Y:S01]  /*7300*/  ISETP.NE.U32.AND P2, PT, RZ, UR50, PT ;  /* 0x00000032ff007c0c */ /* 0x000fe2000bf45070 */
[----:B------:R-:W-:Y:S01]  /*7310*/  UISETP.NE.AND.EX UP1, UPT, UR61, URZ, UPT, UP0 ;  /* 0x000000ff3d00728c */ /* 0x000fe2000bf25300 */
[----:B------:R-:W-:Y:S01]  /*7320*/  ISETP.NE.AND.EX P4, PT, R43, RZ, PT, P4 ;  /* 0x000000ff2b00720c */ /* 0x000fe20003f85340 */
[----:B------:R-:W-:Y:S01]  /*7330*/  UPLOP3.LUT UP0, UPT, UPT, UPT, UPT, 0x40, 0x4 ;  /* 0x000000000004789c */ /* 0x000fe20003f0e870 */
[----:B------:R-:W-:Y:S05]  /*7340*/  ISETP.NE.AND.EX P2, PT, RZ, UR51, PT, P2 ;  /* 0x00000033ff007c0c */ /* 0x000fea000bf45320 */
[----:B------:R-:W-:Y:S06]  /*7350*/  UISETP.NE.AND UP2, UPT, UR4, URZ, UPT ;  /* 0x000000ff0400728c */ /* 0x000fec000bf45270 */
[----:B------:R-:W-:Y:S05]  /*7360*/  PLOP3.LUT P1, PT, PT, PT, UP2, 0x80, 0x8 ;  /* 0x000000000008781c */ /* 0x000fea0003f2f028 */
[----:B------:R-:W-:Y:S06]  /*7370*/  @UP2 UPLOP3.LUT UP0, UPT, UPT, UPT, UP1, 0x80, 0x8 ;  /* 0x000000000008289c */ /* 0x000fec0003f0f010 */
[----:B------:R-:W-:Y:S01]  /*7380*/  PLOP3.LUT P0, PT, PT, PT, UP0, 0x80, 0x8 ;  /* 0x000000000008781c */ /* 0x000fe20003f0f008 */
[----:B------:R-:W-:Y:S01]  /*7390*/  @!UPT UIADD3 URZ, UPT, UPT, URZ, URZ, URZ ;  /* 0x000000fffffff290 */ /* 0x000fe2000fffe0ff */
[----:B------:R-:W-:Y:S11]  /*73a0*/  BRA.U !UP1, `(.L_x_122) ;  /* 0x00000001093c7547 */ /* 0x000ff6000b800000 */
[----:B------:R-:W-:Y:S01]  /*73b0*/  UISETP.NE.U32.AND UP0, UPT, UR50, URZ, UPT ;  /* 0x000000ff3200728c */ /* 0x000fe2000bf05070 */
[----:B------:R-:W-:Y:S01]  /*73c0*/  HFMA2 R0, -RZ, RZ, 0, 5.9604644775390625e-08 ;  /* 0x00000001ff007431 */ /* 0x000fe200000001ff */
[----:B------:R-:W1:Y:S01]  /*73d0*/  LDCU.64 UR8, c[0x0][0x358] ;  /* 0x00006b00ff0877ac */ /* 0x000e620008000a00 */
[----:B------:R-:W-:Y:S01]  /*73e0*/  IMAD.MOV.U32 R45, RZ, RZ, 0x1 ;  /* 0x00000001ff2d7424 */ /* 0x000fe200078e00ff */
[----:B------:R-:W-:Y:S06]  /*73f0*/  UISETP.NE.AND.EX UP0, UPT, UR51, URZ, UPT, UP0 ;  /* 0x000000ff3300728c */ /* 0x000fec000bf05300 */
[----:B------:R-:W-:Y:S05]  /*7400*/  PLOP3.LUT P3, PT, PT, PT, UP0, 0x80, 0x8 ;  /* 0x000000000008781c */ /* 0x000fea0003f6f008 */
[----:B------:R-:W2:Y:S01]  /*7410*/  @UP0 LDCU.64 UR4, c[0x0][0x888] ;  /* 0x00011100ff0407ac */ /* 0x000ea20008000a00 */
[----:B------:R-:W-:Y:S07]  /*7420*/  @UP0 UIMAD UR6, UR48, UR60, URZ ;  /* 0x0000003c300602a4 */ /* 0x000fee000f8e02ff */
[----:B------:R-:W-:Y:S01]  /*7430*/  @!P3 PRMT R45, R0, 0x7610, R45 ;  /* 0x00007610002db816 */ /* 0x000fe2000000002d */
[----:B--2---:R-:W-:Y:S06]  /*7440*/  @UP0 UIMAD.WIDE UR4, UR6, 0x4, UR4 ;  /* 0x00000004060408a5 */ /* 0x004fec000f8e0204 */
[----:B------:R-:W-:Y:S01]  /*7450*/  IMAD.U32 R4, RZ, RZ, UR4 ;  /* 0x00000004ff047e24 */ /* 0x000fe2000f8e00ff */
[----:B------:R-:W-:Y:S04]  /*7460*/  MOV R5, UR5 ;  /* 0x0000000500057c02 */ /* 0x000fe80008000f00 */
[----:B------:R-:W2:Y:S01]  /*7470*/  @!UP0 LDCU UR4, c[0x0][0x880] ;  /* 0x00011000ff0487ac */ /* 0x000ea20008000800 */
[----:B-1---5:R1:W5:Y:S02]  /*7480*/  @P3 LDG.E R27, desc[UR8][R4.64] ;  /* 0x00000008041b3981 */ /* 0x022364000c1e1900 */
[----:B-12---:R-:W-:Y:S02]  /*7490*/  @!P3 IMAD.U32 R27, RZ, RZ, UR4 ;  /* 0x00000004ff1bbe24 */ /* 0x006fe4000f8e00ff */
.L_x_122:
[----:B------:R-:W-:Y:S05]  /*74a0*/  @!P4 BRA `(.L_x_123) ;  /* 0x000000000024c947 */ /* 0x000fea0003800000 */
[----:B------:R-:W-:Y:S01]  /*74b0*/  ISETP.NE.U32.AND P3, PT, R40, RZ, PT ;  /* 0x000000ff2800720c */ /* 0x000fe20003f65070 */
[----:B------:R-:W1:Y:S03]  /*74c0*/  LDCU.64 UR4, c[0x0][0x358] ;  /* 0x00006b00ff0477ac */ /* 0x000e660008000a00 */
[----:B------:R-:W-:Y:S11]  /*74d0*/  ISETP.NE.AND.EX P3, PT, R41, RZ, PT, P3 ;  /* 0x000000ff2900720c */ /* 0x000ff60003f65330 */
[----:B------:R-:W-:Y:S02]  /*74e0*/  @!UPT UIADD3 URZ, UPT, UPT, URZ, URZ, URZ ;  /* 0x000000fffffff290 */ /* 0x000fe4000fffe0ff */
[----:B------:R-:W2:Y:S01]  /*74f0*/  @P3 LDC.64 R4, c[0x0][0x8a8] ;  /* 0x00022a00ff043b82 */ /* 0x000ea20000000a00 */
[----:B------:R-:W-:Y:S04]  /*7500*/  @P3 IMAD R0, R42, UR48, RZ ;  /* 0x000000302a003c24 */ /* 0x000fe8000f8e02ff */
[----:B--2---:R-:W-:Y:S05]  /*7510*/  @P3 IMAD.WIDE R4, R0, 0x4, R4 ;  /* 0x0000000400043825 */ /* 0x004fea00078e0204 */
[----:B-1---5:R1:W5:Y:S02]  /*7520*/  @P3 LDG.E R24, desc[UR4][R4.64] ;  /* 0x0000000404183981 */ /* 0x022364000c1e1900 */
[----:B-1----:R-:W2:Y:S02]  /*7530*/  @!P3 LDC R24, c[0x0][0x8a0] ;  /* 0x00022800ff18bb82 */ /* 0x002ea40000000800 */
.L_x_123:
[----:B-----5:R-:W-:Y:S01]  /*7540*/  FSETP.NEU.AND P4, PT, R27, RZ, PT ;  /* 0x000000ff1b00720b */ /* 0x020fe20003f8d000 */
[----:B------:R-:W1:Y:S01]  /*7550*/  LDCU.64 UR10, c[0x0][0xa90] ;  /* 0x00015200ff0a77ac */ /* 0x000e620008000a00 */
[----:B------:R-:W-:Y:S01]  /*7560*/  SEL R4, RZ, 0xffffffff, P2 ;  /* 0xffffffffff047807 */ /* 0x000fe20001000000 */
[----:B------:R-:W-:Y:S01]  /*7570*/  IMAD.SHL.U32 R66, R54, 0x2, RZ ;  /* 0x0000000236427824 */ /* 0x000fe200078e00ff */
[----:B------:R-:W-:Y:S01]  /*7580*/  @P1 LOP3.LUT P2, RZ, R45, 0xff, RZ, 0xc0, !PT ;  /* 0x000000ff2dff1812 */ /* 0x000fe2000784c0ff */
[----:B------:R-:W-:Y:S01]  /*7590*/  BSSY B1, `(.L_x_124) ;  /* 0x000004a000017945 */ /* 0x000fe20003800000 */
[----:B------:R-:W-:Y:S01]  /*75a0*/  @P1 SEL R0, RZ, 0xffffffff, P4 ;  /* 0xffffffffff001807 */ /* 0x000fe20002000000 */
[----:B------:R-:W-:Y:S01]  /*75b0*/  USHF.L.U32 UR8, UR45, 0x6, URZ ;  /* 0x000000062d087899 */ /* 0x000fe200080006ff */
[----:B------:R-:W-:Y:S01]  /*75c0*/  LOP3.LUT R53, R53, 0x1, RZ, 0x3c, !PT ;  /* 0x0000000135357812 */ /* 0x000fe200078e3cff */
[----:B------:R-:W-:Y:S01]  /*75d0*/  IMAD.MOV.U32 R68, RZ, RZ, 0x1 ;  /* 0x00000001ff447424 */ /* 0x000fe200078e00ff */
[----:B------:R-:W-:Y:S01]  /*75e0*/  @P0 SEL R0, R4, R0, !P2 ;  /* 0x0000000004000207 */ /* 0x000fe20005000000 */
[----:B------:R-:W-:Y:S01]  /*75f0*/  IMAD.IADD R25, R23, 0x1, R2 ;  /* 0x0000000117197824 */ /* 0x000fe200078e0202 */
[----:B------:R-:W-:Y:S01]  /*7600*/  LEA R63, R22, UR44, 0x3 ;  /* 0x0000002c163f7c11 */ /* 0x000fe2000f8e18ff */
[----:B------:R-:W-:Y:S01]  /*7610*/  IMAD.U32 R62, RZ, RZ, UR8 ;  /* 0x00000008ff3e7e24 */ /* 0x000fe2000f8e00ff */
[----:B------:R-:W-:Y:S01]  /*7620*/  @P1 LOP3.LUT R0, R0, 0x1, RZ, 0xc0, !PT ;  /* 0x0000000100001812 */ /* 0x000fe200078ec0ff */
[----:B------:R-:W-:Y:S01]  /*7630*/  IMAD.MOV.U32 R26, RZ, RZ, RZ ;  /* 0x000000ffff1a7224 */ /* 0x000fe200078e00ff */
[----:B------:R-:W-:Y:S02]  /*7640*/  R2UR UR4, R58 ;  /* 0x000000003a0472ca */ /* 0x000fe400000e0000 */
[----:B------:R-:W-:Y:S02]  /*7650*/  CS2R R38, SRZ ;  /* 0x0000000000267805 */ /* 0x000fe4000001ff00 */
[----:B------:R-:W-:Y:S02]  /*7660*/  ISETP.NE.U32.OR P6, PT, R0, 0x1, !P1 ;  /* 0x000000010000780c */ /* 0x000fe40004fc5470 */
[----:B------:R-:W-:Y:S02]  /*7670*/  CS2R R36, SRZ ;  /* 0x0000000000247805 */ /* 0x000fe4000001ff00 */
[----:B------:R-:W-:Y:S02]  /*7680*/  R2UR UR6, R57 ;  /* 0x00000000390672ca */ /* 0x000fe400000e0000 */
[----:B------:R-:W-:Y:S02]  /*7690*/  CS2R R30, SRZ ;  /* 0x00000000001e7805 */ /* 0x000fe4000001ff00 */
[----:B------:R-:W-:Y:S02]  /*76a0*/  R2UR UR12, R59 ;  /* 0x000000003b0c72ca */ /* 0x000fe400000e0000 */
[----:B------:R-:W-:Y:S02]  /*76b0*/  CS2R R28, SRZ ;  /* 0x00000000001c7805 */ /* 0x000fe4000001ff00 */
[----:B------:R-:W-:Y:S01]  /*76c0*/  R2UR UR9, R56 ;  /* 0x00000000380972ca */ /* 0x000fe200000e0000 */
[----:B------:R-:W-:Y:S01]  /*76d0*/  VIADD R67, R66, UR44 ;  /* 0x0000002c42437c36 */ /* 0x000fe20008000000 */
[----:B------:R-:W-:Y:S02]  /*76e0*/  PLOP3.LUT P3, PT, PT, PT, UP1, 0x80, 0x8 ;  /* 0x000000000008781c */ /* 0x000fe40003f6f018 */
[----:B------:R-:W-:Y:S01]  /*76f0*/  SEL R3, RZ, 0xffffffff, P4 ;  /* 0xffffffffff037807 */ /* 0x000fe20002000000 */
[----:B------:R-:W-:Y:S01]  /*7700*/  UIMAD.WIDE.U32 UR4, UR8, UR4, URZ ;  /* 0x00000004080472a5 */ /* 0x000fe2000f8e00ff */
[----:B------:R-:W-:Y:S02]  /*7710*/  LOP3.LUT P4, R64, R45, 0xff, RZ, 0xc0, !PT ;  /* 0x000000ff2d407812 */ /* 0x000fe4000788c0ff */
[----:B------:R-:W-:Y:S02]  /*7720*/  @P6 SHF.L.U32 R0, R53, 0x1f, RZ ;  /* 0x0000001f35006819 */ /* 0x000fe400000006ff */
[----:B------:R-:W-:Y:S01]  /*7730*/  P2R R65, PR, RZ, 0x40 ;  /* 0x00000040ff417803 */ /* 0x000fe20000000000 */
[----:B------:R-:W-:Y:S01]  /*7740*/  UISETP.NE.AND UP0, UPT, UR12, 0x1, UPT ;  /* 0x000000010c00788c */ /* 0x000fe2000bf05270 */
[----:B------:R3:W4:Y:S01]  /*7750*/  @P6 SYNCS.PHASECHK.TRANS64.TRYWAIT P1, [UR44+0x1a0], R0 ;  /* 0x0001a000ff0065a7 */ /* 0x000722000802112c */
[----:B------:R-:W-:Y:S02]  /*7760*/  UMOV UR4, UR5 ;  /* 0x0000000500047c82 */ /* 0x000fe40008000000 */
[----:B------:R-:W-:Y:S01]  /*7770*/  USHF.R.U32.HI UR4, URZ, UR6, UR4 ;  /* 0x00000006ff047299 */ /* 0x000fe20008011604 */
[----:B------:R-:W-:Y:S03]  /*7780*/  @P3 SEL R3, R4, R3, !P4 ;  /* 0x0000000304033207 */ /* 0x000fe60006000000 */
[----:B------:R-:W-:Y:S01]  /*7790*/  USEL UR4, UR8, UR4, !UP0 ;  /* 0x0000000408047287 */ /* 0x000fe2000c000000 */
[----:B------:R-:W-:Y:S01]  /*77a0*/  LOP3.LUT R3, R3, 0x1, RZ, 0xc0, !PT ;  /* 0x0000000103037812 */ /* 0x000fe200078ec0ff */
[----:B------:R-:W-:Y:S03]  /*77b0*/  UISETP.NE.AND UP0, UPT, UR9, 0x1, UPT ;  /* 0x000000010900788c */ /* 0x000fe6000bf05270 */
[----:B------:R-:W-:Y:S01]  /*77c0*/  ISETP.NE.U32.AND P5, PT, R3, 0x1, PT ;  /* 0x000000010300780c */ /* 0x000fe20003fa5070 */
[----:B------:R-:W-:Y:S02]  /*77d0*/  IMAD.U32 R61, RZ, RZ, UR4 ;  /* 0x00000004ff3d7e24 */ /* 0x000fe4000f8e00ff */
[----:B------:R-:W-:Y:S01]  /*77e0*/  PLOP3.LUT P2, PT, PT, PT, UP0, 0x80, 0x8 ;  /* 0x000000000008781c */ /* 0x000fe20003f4f008 */
[----:B------:R-:W-:Y:S01]  /*77f0*/  IMAD R5, RZ, RZ, -UR4 ;  /* 0x80000004ff057e24 */ /* 0x000fe2000f8e02ff */
[----:B------:R-:W-:Y:S01]  /*7800*/  P2R R69, PR, RZ, 0x20 ;  /* 0x00000020ff457803 */ /* 0x000fe20000000000 */
[----:B------:R-:W-:Y:S02]  /*7810*/  IMAD.U32 R60, RZ, RZ, UR4 ;  /* 0x00000004ff3c7e24 */ /* 0x000fe4000f8e00ff */
[----:B------:R-:W-:Y:S01]  /*7820*/  IMAD R62, R5, UR12, R62 ;  /* 0x0000000c053e7c24 */ /* 0x000fe2000f8e023e */
[----:B---3--:R-:W-:Y:S04]  /*7830*/  SHF.L.U32 R0, R52, 0x1f, RZ ;  /* 0x0000001f34007819 */ /* 0x008fe800000006ff */
[----:B------:R3:W2:Y:S01]  /*7840*/  SYNCS.PHASECHK.TRANS64.TRYWAIT P0, [R63+URZ+0x200], R0 ;  /* 0x000200003f0075a7 */ /* 0x0006a200080011ff */
[----:B-1----:R-:W-:Y:S07]  /*7850*/  UIMAD.WIDE.U32 UR6, UR4, UR10, URZ ;  /* 0x0000000a040672a5 */ /* 0x002fee000f8e00ff */
[----:B------:R-:W-:Y:S02]  /*7860*/  UMOV UR5, UR7 ;  /* 0x0000000700057c82 */ /* 0x000fe40008000000 */
[----:B------:R-:W-:Y:S06]  /*7870*/  USHF.R.U32.HI UR5, URZ, UR11, UR5 ;  /* 0x0000000bff057299 */ /* 0x000fec0008011605 */
[----:B------:R-:W-:Y:S05]  /*7880*/  SEL R61, R61, UR5, !P2 ;  /* 0x000000053d3d7c07 */ /* 0x000fea000d000000 */
[----:B------:R-:W-:Y:S04]  /*7890*/  IMAD.MOV R4, RZ, RZ, -R61 ;  /* 0x000000ffff047224 */ /* 0x000fe800078e0a3d */
[----:B------:R-:W-:Y:S01]  /*78a0*/  IMAD R60, R4, UR9, R60 ;  /* 0x00000009043c7c24 */ /* 0x000fe2000f8e023c */
[----:B----4-:R-:W-:Y:S01]  /*78b0*/  @P6 SEL R68, RZ, 0x1, !P1 ;  /* 0x00000001ff446807 */ /* 0x010fe20004800000 */
[----:B---3--:R-:W-:Y:S06]  /*78c0*/  @!P6 BRA `(.L_x_125) ;  /* 0x000000000058e947 */ /* 0x008fec0003800000 */
[C---:B------:R-:W-:Y:S01]  /*78d0*/  VIADD R2, R67.reuse, 0x300 ;  /* 0x0000030043027836 */ /* 0x040fe20000000000 */
[----:B------:R-:W-:Y:S01]  /*78e0*/  LOP3.LUT P6, RZ, R44, 0x40, RZ, 0xc0, !PT ;  /* 0x000000402cff7812 */ /* 0x000fe200078cc0ff */
[----:B------:R-:W-:Y:S01]  /*78f0*/  BSSY B0, `(.L_x_126) ;  /* 0x000000e000007945 */ /* 0x000fe20003800000 */
[----:B------:R-:W-:Y:S01]  /*7900*/  ISETP.NE.AND P2, PT, R68, RZ, PT ;  /* 0x000000ff4400720c */ /* 0x000fe20003f45270 */
[----:B------:R-:W-:Y:S01]  /*7910*/  @P5 VIADD R4, R67, 0x310 ;  /* 0x0000031043045836 */ /* 0x000fe20000000000 */
[----:B------:R-:W-:Y:S01]  /*7920*/  PLOP3.LUT P1, PT, PT, PT, PT, 0x8, 0x80 ;  /* 0x000000000080781c */ /* 0x000fe20003f2e170 */
[----:B------:R-:W-:Y:S01]  /*7930*/  IMAD.MOV.U32 R39, RZ, RZ, RZ ;  /* 0x000000ffff277224 */ /* 0x000fe200078e00ff */
[----:B------:R-:W-:Y:S02]  /*7940*/  @P5 PLOP3.LUT P1, PT, P6, PT, PT, 0x80, 0x8 ;  /* 0x000000000008581c */ /* 0x000fe4000372f070 */
[----:B------:R-:W-:Y:S02]  /*7950*/  CS2R R36, SRZ ;  /* 0x0000000000247805 */ /* 0x000fe4000001ff00 */
[----:B------:R-:W-:Y:S02]  /*7960*/  CS2R R30, SRZ ;  /* 0x00000000001e7805 */ /* 0x000fe4000001ff00 */
[----:B------:R-:W-:Y:S07]  /*7970*/  CS2R R28, SRZ ;  /* 0x00000000001c7805 */ /* 0x000fee000001ff00 */
[----:B------:R-:W-:Y:S01]  /*7980*/  @P1 VIADD R4, R2, 0xfffffff0 ;  /* 0xfffffff002041836 */ /* 0x000fe20000000000 */
[----:B------:R-:W-:Y:S06]  /*7990*/  @P2 BRA `(.L_x_127) ;  /* 0x00000000000c2947 */ /* 0x000fec0003800000 */
[----:B------:R-:W-:Y:S04]  /*79a0*/  SHF.L.U32 R3, R53, 0x1f, RZ ;  /* 0x0000001f35037819 */ /* 0x000fe800000006ff */
[----:B------:R-:W1:Y:S02]  /*79b0*/  SYNCS.PHASECHK.TRANS64.TRYWAIT P1, [UR44+0x1a0], R3 ;  /* 0x0001a003ff0075a7 */ /* 0x000e64000802112c */
[----:B-1----:R-:W-:Y:S05]  /*79c0*/  @!P1 BRA `(.L_x_128) ;  /* 0x0000003800009947 */ /* 0x002fea0003800000 */
.L_x_127:
[----:B------:R-:W-:Y:S05]  /*79d0*/  BSYNC B0 ;  /* 0x0000000000007941 */ /* 0x000fea0003800000 */
.L_x_126:
[----:B------:R-:W-:Y:S01]  /*79e0*/  ISETP.NE.AND P1, PT, R69, RZ, PT ;  /* 0x000000ff4500720c */ /* 0x000fe20003f25270 */
[----:B------:R-:W-:Y:S11]  /*79f0*/  HFMA2 R26, -RZ, RZ, 0, 5.9604644775390625e-08 ;  /* 0x00000001ff1a7431 */ /* 0x000ff600000001ff */
[----:B------:R-:W-:Y:S01]  /*7a00*/  @!UPT UIADD3 URZ, UPT, UPT, URZ, URZ, URZ ;  /* 0x000000fffffff290 */ /* 0x000fe2000fffe0ff */
[----:B------:R3:W4:Y:S04]  /*7a10*/  @P1 LDS.128 R36, [R4] ;  /* 0x0000000004241984 */ /* 0x0007280000000c00 */
[----:B------:R3:W1:Y:S02]  /*7a20*/  @P1 LDS.128 R28, [R66+UR44+0x300] ;  /* 0x0003002c421c1984 */ /* 0x0006640008000c00 */
.L_x_125:
[----:B------:R-:W-:Y:S05]  /*7a30*/  BSYNC B1 ;  /* 0x0000000000017941 */ /* 0x000fea0003800000 */
.L_x_124:
[----:B-1----:R-:W-:Y:S04]  /*7a40*/  SHF.R.U32.HI R2, RZ, 0x15, R25 ;  /* 0x00000015ff027819 */ /* 0x002fe80000011619 */
[----:B------:R-:W-:Y:S01]  /*7a50*/  LOP3.LUT P1, RZ, R2, 0x3, R46, 0x48, !PT ;  /* 0x0000000302ff7812 */ /* 0x000fe2000782482e */
[----:B------:R-:W-:Y:S01]  /*7a60*/  @!UPT UIADD3 URZ, UPT, UPT, URZ, URZ, URZ ;  /* 0x000000fffffff290 */ /* 0x000fe2000fffe0ff */
[----:B--2---:R-:W-:Y:S11]  /*7a70*/  @P0 BRA `(.L_x_129) ;  /* 0x0000000000080947 */ /* 0x004ff60003800000 */
[----:B------:R-:W1:Y:S02]  /*7a80*/  SYNCS.PHASECHK.TRANS64.TRYWAIT P0, [R63+URZ+0x200], R0 ;  /* 0x000200003f0075a7 */ /* 0x000e6400080011ff */
[----:B-1----:R-:W-:Y:S05]  /*7a90*/  @!P0 BRA `(.L_x_130) ;  /* 0x0000003400e48947 */ /* 0x002fea0003800000 */
.L_x_129:
[----:B------:R-:W-:Y:S05]  /*7aa0*/  @!P1 BRA `(.L_x_131) ;  /* 0x0000000000409947 */ /* 0x000fea0003800000 */
[----:B------:R-:W2:Y:S01]  /*7ab0*/  LDCU.64 UR8, c[0x4][0x70] ;  /* 0x01000e00ff0877ac */ /* 0x000ea20008000a00 */
[----:B------:R-:W-:Y:S01]  /*7ac0*/  MOV R3, 0x0 ;  /* 0x0000000000037802 */ /* 0x000fe20000000f00 */
[----:B------:R-:W-:Y:S02]  /*7ad0*/  HFMA2 R12, -RZ, RZ, 0, 5.9604644775390625e-08 ;  /* 0x00000001ff0c7431 */ /* 0x000fe400000001ff */
[----:B------:R-:W-:Y:S02]  /*7ae0*/  IMAD.MOV.U32 R8, RZ, RZ, 0x192 ;  /* 0x00000192ff087424 */ /* 0x000fe400078e00ff */
[----:B------:R-:W-:Y:S01]  /*7af0*/  IMAD.MOV.U32 R13, RZ, RZ, RZ ;  /* 0x000000ffff0d7224 */ /* 0x000fe200078e00ff */
[----:B------:R-:W5:Y:S01]  /*7b00*/  LDCU.64 UR6, c[0x4][0x78] ;  /* 0x01000f00ff0677ac */ /* 0x000f620008000a00 */
[----:B------:R-:W1:Y:S01]  /*7b10*/  LDC.64 R2, c[0x4][R3] ;  /* 0x0100000003027b82 */ /* 0x000e620000000a00 */
[----:B------:R-:W4:Y:S01]  /*7b20*/  LDCU.64 UR4, c[0x4][0x10] ;  /* 0x01000200ff0477ac */ /* 0x000f220008000a00 */
[----:B--2---:R-:W-:Y:S01]  /*7b30*/  MOV R5, UR9 ;  /* 0x0000000900057c02 */ /* 0x004fe20008000f00 */
[----:B---3--:R-:W-:Y:S01]  /*7b40*/  IMAD.U32 R4, RZ, RZ, UR8 ;  /* 0x00000008ff047e24 */ /* 0x008fe2000f8e00ff */
[----:B-----5:R-:W-:Y:S01]  /*7b50*/  MOV R7, UR7 ;  /* 0x0000000700077c02 */ /* 0x020fe20008000f00 */
[----:B------:R-:W-:Y:S01]  /*7b60*/  IMAD.U32 R6, RZ, RZ, UR6 ;  /* 0x00000006ff067e24 */ /* 0x000fe2000f8e00ff */
[----:B----4-:R-:W-:Y:S01]  /*7b70*/  MOV R11, UR5 ;  /* 0x00000005000b7c02 */ /* 0x010fe20008000f00 */
[----:B------:R-:W-:Y:S02]  /*7b80*/  IMAD.U32 R10, RZ, RZ, UR4 ;  /* 0x00000004ff0a7e24 */ /* 0x000fe4000f8e00ff */
[----:B------:R-:W-:Y:S07]  /*7b90*/  LEPC R20, `(.L_x_131) ;  /* 0x000000001014794e */ /* 0x000fee0000000000 */
[----:B-1----:R-:W-:Y:S05]  /*7ba0*/  CALL.ABS.NOINC R2 ;  /* 0x0000000002007343 */ /* 0x002fea0003c00000 */
.L_x_131:
[----:B------:R-:W-:Y:S05]  /*7bb0*/  WARPSYNC.ALL ;  /* 0x0000000000007948 */ /* 0x000fea0003800000 */
[----:B------:R-:W-:Y:S01]  /*7bc0*/  R2UR UR4, R25 ;  /* 0x00000000190472ca */ /* 0x000fe200000e0000 */
[--C-:B------:R-:W-:Y:S01]  /*7bd0*/  HADD2.F32 R3, -RZ, R28.reuse.H0_H0 ;  /* 0x2000001cff037230 */ /* 0x100fe20000004100 */
[----:B------:R-:W-:Y:S01]  /*7be0*/  MOV R71, 0x10 ;  /* 0x0000001000477802 */ /* 0x000fe20000000f00 */
[--C-:B------:R-:W-:Y:S01]  /*7bf0*/  HADD2.F32 R20, -RZ, R29.reuse.H0_H0 ;  /* 0x2000001dff147230 */ /* 0x100fe20000004100 */
[----:B------:R-:W-:Y:S01]  /*7c00*/  LOP3.LUT P6, RZ, R44, 0x40, RZ, 0xc0, !PT ;  /* 0x000000402cff7812 */ /* 0x000fe200078cc0ff */
[----:B------:R-:W-:Y:S01]  /*7c10*/  BSSY.RECONVERGENT B0, `(.L_x_132) ;  /* 0x0000057000007945 */ /* 0x000fe20003800200 */
[----:B------:R-:W-:Y:S02]  /*7c20*/  ISETP.NE.AND P0, PT, R55, RZ, PT ;  /* 0x000000ff3700720c */ /* 0x000fe40003f05270 */
[----:B------:R-:W-:Y:S04]  /*7c30*/  SEL R71, R71, 0xfffffff0, !P6 ;  /* 0xfffffff047477807 */ /* 0x000fe80007000000 */
[----:B------:R-:W-:Y:S01]  /*7c40*/  IADD3 R67, PT, PT, R67, R71, RZ ;  /* 0x0000004743437210 */ /* 0x000fe20007ffe0ff */
[----:B---3--:R-:W1:Y:S02]  /*7c50*/  LDTM.x16 R4, tmem[UR4] ;  /* 0x00000004000479ee */ /* 0x008e640008240000 */
[C---:B-1----:R-:W-:Y:S01]  /*7c60*/  FMUL R0, R24.reuse, R4 ;  /* 0x0000000418007220 */ /* 0x042fe20000400000 */
[----:B------:R-:W-:Y:S02]  /*7c70*/  HADD2.F32 R4, -RZ, R28.H1_H1 ;  /* 0x3000001cff047230 */ /* 0x000fe40000004100 */
[C---:B------:R-:W-:Y:S01]  /*7c80*/  FMUL R2, R24.reuse, R5 ;  /* 0x0000000518027220 */ /* 0x040fe20000400000 */
[C---:B------:R-:W-:Y:S01]  /*7c90*/  FMUL R5, R24.reuse, R9 ;  /* 0x0000000918057220 */ /* 0x040fe20000400000 */
[C---:B------:R-:W-:Y:S01]  /*7ca0*/  FFMA R0, R27.reuse, R3, R0 ;  /* 0x000000031b007223 */ /* 0x040fe20000000000 */
[C---:B------:R-:W-:Y:S01]  /*7cb0*/  FMUL R9, R24.reuse, R13 ;  /* 0x0000000d18097220 */ /* 0x040fe20000400000 */
[C---:B------:R-:W-:Y:S01]  /*7cc0*/  FFMA R2, R27.reuse, R4, R2 ;  /* 0x000000041b027223 */ /* 0x040fe20000000002 */
[C---:B------:R-:W-:Y:S01]  /*7cd0*/  FMUL R4, R24.reuse, R8 ;  /* 0x0000000818047220 */ /* 0x040fe20000400000 */
[C---:B------:R-:W-:Y:S01]  /*7ce0*/  FMUL R8, R24.reuse, R12 ;  /* 0x0000000c18087220 */ /* 0x040fe20000400000 */
[C---:B------:R-:W-:Y:S01]  /*7cf0*/  FMUL R12, R24.reuse, R16 ;  /* 0x00000010180c7220 */ /* 0x040fe20000400000 */
[C---:B------:R-:W-:Y:S01]  /*7d00*/  FMUL R3, R24.reuse, R6 ;  /* 0x0000000618037220 */ /* 0x040fe20000400000 */
[----:B------:R-:W-:Y:S01]  /*7d10*/  FMUL R13, R24, R17 ;  /* 0x00000011180d7220 */ /* 0x000fe20000400000 */
[----:B------:R-:W-:Y:S01]  /*7d20*/  HADD2.F32 R16, -RZ, R29.H1_H1 ;  /* 0x3000001dff107230 */ /* 0x000fe20000004100 */
[----:B------:R-:W-:Y:S01]  /*7d30*/  F2FP.F16.F32.PACK_AB R32, R2, R0 ;  /* 0x000000000220723e */ /* 0x000fe200000000ff */
[C---:B------:R-:W-:Y:S01]  /*7d40*/  FMUL R7, R24.reuse, R7 ;  /* 0x0000000718077220 */ /* 0x040fe20000400000 */
[--C-:B------:R-:W-:Y:S02]  /*7d50*/  HADD2.F32 R17, -RZ, R30.reuse.H0_H0 ;  /* 0x2000001eff117230 */ /* 0x100fe40000004100 */
[C---:B------:R-:W-:Y:S01]  /*7d60*/  FFMA R3, R27.reuse, R20, R3 ;  /* 0x000000141b037223 */ /* 0x040fe20000000003 */
[----:B------:R-:W-:Y:S02]  /*7d70*/  HADD2.F32 R0, -RZ, R30.H1_H1 ;  /* 0x3000001eff007230 */ /* 0x000fe40000004100 */
[C---:B------:R-:W-:Y:S01]  /*7d80*/  FFMA R7, R27.reuse, R16, R7 ;  /* 0x000000101b077223 */ /* 0x040fe20000000007 */
[--C-:B------:R-:W-:Y:S02]  /*7d90*/  HADD2.F32 R2, -RZ, R31.reuse.H0_H0 ;  /* 0x2000001fff027230 */ /* 0x100fe40000004100 */
[C---:B------:R-:W-:Y:S01]  /*7da0*/  FFMA R4, R27.reuse, R17, R4 ;  /* 0x000000111b047223 */ /* 0x040fe20000000004 */
[C---:B------:R-:W-:Y:S01]  /*7db0*/  FMUL R6, R24.reuse, R10 ;  /* 0x0000000a18067220 */ /* 0x040fe20000400000 */
[C---:B------:R-:W-:Y:S01]  /*7dc0*/  FFMA R5, R27.reuse, R0, R5 ;  /* 0x000000001b057223 */ /* 0x040fe20000000005 */
[----:B------:R-:W-:Y:S02]  /*7dd0*/  HADD2.F32 R16, -RZ, R31.H1_H1 ;  /* 0x3000001fff107230 */ /* 0x000fe40000004100 */
[C---:B------:R-:W-:Y:S01]  /*7de0*/  FMUL R11, R24.reuse, R11 ;  /* 0x0000000b180b7220 */ /* 0x040fe20000400000 */
[--C-:B----4-:R-:W-:Y:S02]  /*7df0*/  HADD2.F32 R0, -RZ, R36.reuse.H0_H0 ;  /* 0x20000024ff007230 */ /* 0x110fe40000004100 */
[----:B------:R-:W-:Y:S01]  /*7e00*/  FFMA R6, R27, R2, R6 ;  /* 0x000000021b067223 */ /* 0x000fe20000000006 */
[----:B------:R-:W-:Y:S01]  /*7e10*/  F2FP.F16.F32.PACK_AB R33, R7, R3 ;  /* 0x000000030721723e */ /* 0x000fe200000000ff */
[C---:B------:R-:W-:Y:S01]  /*7e20*/  FFMA R11, R27.reuse, R16, R11 ;  /* 0x000000101b0b7223 */ /* 0x040fe2000000000b */
[----:B------:R-:W-:Y:S02]  /*7e30*/  HADD2.F32 R2, -RZ, R36.H1_H1 ;  /* 0x30000024ff027230 */ /* 0x000fe40000004100 */
[C---:B------:R-:W-:Y:S01]  /*7e40*/  FFMA R8, R27.reuse, R0, R8 ;  /* 0x000000001b087223 */ /* 0x040fe20000000008 */
[--C-:B------:R-:W-:Y:S02]  /*7e50*/  HADD2.F32 R3, -RZ, R37.reuse.H0_H0 ;  /* 0x20000025ff037230 */ /* 0x100fe40000004100 */
[C---:B------:R-:W-:Y:S01]  /*7e60*/  FMUL R10, R24.reuse, R14 ;  /* 0x0000000e180a7220 */ /* 0x040fe20000400000 */
[----:B------:R-:W-:Y:S02]  /*7e70*/  HADD2.F32 R0, -RZ, R37.H1_H1 ;  /* 0x30000025ff007230 */ /* 0x000fe40000004100 */
[C---:B------:R-:W-:Y:S01]  /*7e80*/  FMUL R15, R24.reuse, R15 ;  /* 0x0000000f180f7220 */ /* 0x040fe20000400000 */
[C---:B------:R-:W-:Y:S01]  /*7e90*/  FFMA R9, R27.reuse, R2, R9 ;  /* 0x000000021b097223 */ /* 0x040fe20000000009 */
[C---:B------:R-:W-:Y:S01]  /*7ea0*/  FFMA R10, R27.reuse, R3, R10 ;  /* 0x000000031b0a7223 */ /* 0x040fe2000000000a */
[--C-:B------:R-:W-:Y:S02]  /*7eb0*/  HADD2.F32 R2, -RZ, R38.reuse.H0_H0 ;  /* 0x20000026ff027230 */ /* 0x100fe40000004100 */
[----:B------:R-:W-:Y:S01]  /*7ec0*/  FFMA R15, R27, R0, R15 ;  /* 0x000000001b0f7223 */ /* 0x000fe2000000000f */
[----:B------:R-:W-:Y:S01]  /*7ed0*/  HADD2.F32 R3, -RZ, R38.H1_H1 ;  /* 0x30000026ff037230 */ /* 0x000fe20000004100 */
[----:B------:R-:W-:Y:S01]  /*7ee0*/  F2FP.F16.F32.PACK_AB R34, R5, R4 ;  /* 0x000000040522723e */ /* 0x000fe200000000ff */
[--C-:B------:R-:W-:Y:S02]  /*7ef0*/  HADD2.F32 R0, -RZ, R39.reuse.H0_H0 ;  /* 0x20000027ff007230 */ /* 0x100fe40000004100 */
[C---:B------:R-:W-:Y:S01]  /*7f00*/  FMUL R14, R24.reuse, R18 ;  /* 0x00000012180e7220 */ /* 0x040fe20000400000 */
[----:B------:R-:W-:Y:S02]  /*7f10*/  HADD2.F32 R4, -RZ, R39.H1_H1 ;  /* 0x30000027ff047230 */ /* 0x000fe40000004100 */
[----:B------:R-:W-:Y:S01]  /*7f20*/  FMUL R19, R24, R19 ;  /* 0x0000001318137220 */ /* 0x000fe20000400000 */
[----:B------:R-:W-:Y:S01]  /*7f30*/  F2FP.F16.F32.PACK_AB R35, R11, R6 ;  /* 0x000000060b23723e */ /* 0x000fe200000000ff */
[C---:B------:R-:W-:Y:S01]  /*7f40*/  FFMA R12, R27.reuse, R2, R12 ;  /* 0x000000021b0c7223 */ /* 0x040fe2000000000c */
[C---:B------:R-:W-:Y:S01]  /*7f50*/  FFMA R13, R27.reuse, R3, R13 ;  /* 0x000000031b0d7223 */ /* 0x040fe2000000000d */
[C---:B------:R-:W-:Y:S01]  /*7f60*/  FFMA R14, R27.reuse, R0, R14 ;  /* 0x000000001b0e7223 */ /* 0x040fe2000000000e */
[----:B------:R-:W-:Y:S01]  /*7f70*/  FFMA R19, R27, R4, R19 ;  /* 0x000000041b137223 */ /* 0x000fe20000000013 */
[----:B------:R1:W-:Y:S01]  /*7f80*/  STS.128 [R66+UR44+0x300], R32 ;  /* 0x0003002042007988 */ /* 0x0003e20008000c2c */
[----:B------:R-:W-:Y:S02]  /*7f90*/  F2FP.F16.F32.PACK_AB R8, R9, R8 ;  /* 0x000000080908723e */ /* 0x000fe400000000ff */
[----:B------:R-:W-:Y:S02]  /*7fa0*/  F2FP.F16.F32.PACK_AB R9, R15, R10 ;  /* 0x0000000a0f09723e */ /* 0x000fe400000000ff */
[----:B------:R-:W-:Y:S02]  /*7fb0*/  F2FP.F16.F32.PACK_AB R10, R13, R12 ;  /* 0x0000000c0d0a723e */ /* 0x000fe400000000ff */
[----:B------:R-:W-:Y:S05]  /*7fc0*/  F2FP.F16.F32.PACK_AB R11, R19, R14 ;  /* 0x0000000e130b723e */ /* 0x000fea00000000ff */
[----:B------:R1:W-:Y:S01]  /*7fd0*/  STS.128 [R67+0x300], R8 ;  /* 0x0003000843007388 */ /* 0x0003e20000000c00 */
[----:B------:R-:W-:Y:S01]  /*7fe0*/  @!PT LDS RZ, [RZ] ;  /* 0x00000000fffff984 */ /* 0x000fe20000000800 */
[----:B------:R-:W-:Y:S01]  /*7ff0*/  @!PT LDS RZ, [RZ] ;  /* 0x00000000fffff984 */ /* 0x000fe20000000800 */
[----:B------:R-:W-:Y:S01]  /*8000*/  @!PT LDS RZ, [RZ] ;  /* 0x00000000fffff984 */ /* 0x000fe20000000800 */
[----:B------:R-:W-:Y:S01]  /*8010*/  @!PT LDS RZ, [RZ] ;  /* 0x00000000fffff984 */ /* 0x000fe20000000800 */
[----:B------:R2:W-:Y:S07]  /*8020*/  MEMBAR.ALL.CTA ;  /* 0x0000000000007992 */ /* 0x0005ee0000008000 */
[----:B--2---:R-:W2:Y:S02]  /*8030*/  FENCE.VIEW.ASYNC.S ;  /* 0x00000000000073c6 */ /* 0x004ea40000000000 */
[----:B--2---:R-:W-:Y:S06]  /*8040*/  BAR.SYNC.DEFER_BLOCKING 0x1, 0x80 ;  /* 0x0042000000007b1d */ /* 0x004fec0000010000 */
[----:B------:R-:W-:Y:S05]  /*8050*/  @P0 BRA `(.L_x_133) ;  /* 0x0000000000480947 */ /* 0x000fea0003800000 */
[----:B------:R-:W-:Y:S01]  /*8060*/  UIADD3 UR4, UPT, UPT, UR44, 0x300, URZ ;  /* 0x000003002c047890 */ /* 0x000fe2000fffe0ff */
[----:B------:R-:W-:Y:S01]  /*8070*/  R2UR UR10, R62 ;  /* 0x000000003e0a72ca */ /* 0x000fe200000e0000 */
[----:B------:R-:W-:Y:S01]  /*8080*/  UMOV UR9, UR46 ;  /* 0x0000002e00097c82 */ /* 0x000fe20008000000 */
[----:B------:R-:W-:Y:S01]  /*8090*/  R2UR UR11, R60 ;  /* 0x000000003c0b72ca */ /* 0x000fe200000e0000 */
[----:B------:R-:W-:Y:S01]  /*80a0*/  UIADD3 UR6, UPT, UPT, UR44, 0xb00, URZ ;  /* 0x00000b002c067890 */ /* 0x000fe2000fffe0ff */
[----:B------:R-:W-:Y:S01]  /*80b0*/  R2UR UR12, R61 ;  /* 0x000000003d0c72ca */ /* 0x000fe200000e0000 */
[----:B------:R-:W-:Y:S01]  /*80c0*/  IMAD.U32 R50, RZ, RZ, UR4 ;  /* 0x00000004ff327e24 */ /* 0x000fe2000f8e00ff */
[----:B------:R-:W-:Y:S02]  /*80d0*/  UIADD3 UR4, UP0, UPT, UR62, 0x680, URZ ;  /* 0x000006803e047890 */ /* 0x000fe4000ff1e0ff */
[----:B------:R-:W-:Y:S02]  /*80e0*/  UIADD3 UR7, UPT, UPT, UR46, 0x40, URZ ;  /* 0x000000402e077890 */ /* 0x000fe4000fffe0ff */
[----:B------:R-:W-:Y:S01]  /*80f0*/  R2UR UR8, R50 ;  /* 0x00000000320872ca */ /* 0x000fe200000e0000 */
[----:B------:R-:W-:Y:S11]  /*8100*/  UIADD3.X UR5, UPT, UPT, URZ, UR63, URZ, UP0, !UPT ;  /* 0x0000003fff057290 */ /* 0x000ff600087fe4ff */
[----:B------:R-:W-:Y:S01]  /*8110*/  @!UPT UIADD3 URZ, UPT, UPT, URZ, URZ, URZ ;  /* 0x000000fffffff290 */ /* 0x000fe2000fffe0ff */
[----:B------:R2:W-:Y:S02]  /*8120*/  UTMASTG.4D.IM2COL [UR8], [UR4] ;  /* 0x00000008040073b5 */ /* 0x0005e40008058000 */
[----:B--2---:R-:W-:Y:S01]  /*8130*/  UMOV UR8, UR6 ;  /* 0x0000000600087c82 */ /* 0x004fe20008000000 */
[----:B------:R-:W-:Y:S02]  /*8140*/  UMOV UR9, UR7 ;  /* 0x0000000700097c82 */ /* 0x000fe40008000000 */
[----:B------:R2:W-:Y:S01]  /*8150*/  UTMASTG.4D.IM2COL [UR8], [UR4] ;  /* 0x00000008040073b5 */ /* 0x0005e20008058000 */
[----:B------:R0:W-:Y:S01]  /*8160*/  UTMACMDFLUSH ;  /* 0x00000000000079b7 */ /* 0x0001e20000000000 */
[----:B--2---:R-:W-:Y:S04]  /*8170*/  DEPBAR.LE SB0, 0x1 ;  /* 0x000080400000791a */ /* 0x004fe80000000000 */
.L_x_133:
[----:B------:R-:W-:Y:S05]  /*8180*/  BSYNC.RECONVERGENT B0 ;  /* 0x0000000000007941 */ /* 0x000fea0003800200 */
.L_x_132:
[----:B------:R-:W-:Y:S01]  /*8190*/  BAR.SYNC.DEFER_BLOCKING 0x1, 0x80 ;  /* 0x0042000000007b1d */ /* 0x000fe20000010000 */
[----:B------:R-:W-:Y:S01]  /*81a0*/  ISETP.NE.AND P1, PT, R65, RZ, PT ;  /* 0x000000ff4100720c */ /* 0x000fe20003f25270 */
[----:B------:R-:W-:Y:S01]  /*81b0*/  UISETP.NE.AND UP0, UPT, UR49, URZ, UPT ;  /* 0x000000ff3100728c */ /* 0x000fe2000bf05270 */
[----:B------:R-:W-:Y:S11]  /*81c0*/  LEA R4, R26, UR44, 0x3 ;  /* 0x0000002c1a047c11 */ /* 0x000ff6000f8e18ff */
[----:B------:R-:W-:Y:S01]  /*81d0*/  @P1 SHF.L.U32 R3, R53, 0x1f, RZ ;  /* 0x0000001f35031819 */ /* 0x000fe200000006ff */
[----:B------:R-:W-:Y:S06]  /*81e0*/  BRA.U !UP0, `(.L_x_134) ;  /* 0x0000000108247547 */ /* 0x000fec000b800000 */
[----:B------:R-:W2:Y:S01]  /*81f0*/  S2R R0, SR_CgaCtaId ;  /* 0x0000000000007919 */ /* 0x000ea20000008800 */
[----:B------:R-:W-:Y:S01]  /*8200*/  IMAD.U32 R2, RZ, RZ, UR47 ;  /* 0x0000002fff027e24 */ /* 0x000fe2000f8e00ff */
[----:B------:R-:W-:Y:S04]  /*8210*/  UIADD3 UR4, UPT, UPT, UR47, 0x1, URZ ;  /* 0x000000012f047890 */ /* 0x000fe8000fffe0ff */
[----:B------:R-:W-:Y:S01]  /*8220*/  @P1 LEA R2, R2, UR44, 0x3 ;  /* 0x0000002c02021c11 */ /* 0x000fe2000f8e18ff */
[----:B------:R-:W-:Y:S04]  /*8230*/  UISETP.NE.AND UP0, UPT, UR4, 0x4, UPT ;  /* 0x000000040400788c */ /* 0x000fe8000bf05270 */
[----:B------:R-:W-:Y:S01]  /*8240*/  @P1 VIADD R2, R2, 0x1c0 ;  /* 0x000001c002021836 */ /* 0x000fe20000000000 */
[----:B------:R-:W-:Y:S04]  /*8250*/  USEL UR47, UR4, URZ, UP0 ;  /* 0x000000ff042f7287 */ /* 0x000fe80008000000 */
[----:B--2---:R-:W-:Y:S04]  /*8260*/  @P1 PRMT R0, R0, 0x654, R2 ;  /* 0x0000065400001816 */ /* 0x004fe80000000002 */
[----:B------:R2:W-:Y:S04]  /*8270*/  @P1 SYNCS.ARRIVE.TRANS64.RED.A1T0 RZ, [R0+URZ], RZ ;  /* 0x000000ff00ff19a7 */ /* 0x0005e800081004ff */
.L_x_134:
[----:B------:R-:W3:Y:S01]  /*8280*/  @P1 SYNCS.PHASECHK.TRANS64.TRYWAIT P0, [R4+URZ+0x1a0], R3 ;  /* 0x0001a003040015a7 */ /* 0x000ee200080011ff */
[----:B------:R-:W-:Y:S01]  /*8290*/  BSSY B1, `(.L_x_135) ;  /* 0x0000012000017945 */ /* 0x000fe20003800000 */
[----:B---3--:R-:W-:Y:S03]  /*82a0*/  @P1 SEL R68, RZ, 0x1, !P0 ;  /* 0x00000001ff441807 */ /* 0x008fe60004000000 */
[----:B------:R-:W-:Y:S05]  /*82b0*/  @!P1 BRA `(.L_x_136) ;  /* 0x00000000003c9947 */ /* 0x000fea0003800000 */
[----:B------:R-:W-:Y:S01]  /*82c0*/  ISETP.NE.AND P1, PT, R69, RZ, PT ;  /* 0x000000ff4500720c */ /* 0x000fe20003f25270 */
[----:B------:R-:W-:Y:S01]  /*82d0*/  BSSY B0, `(.L_x_137) ;  /* 0x0000009000007945 */ /* 0x000fe20003800000 */
[----:B------:R-:W-:Y:S11]  /*82e0*/  ISETP.NE.AND P0, PT, R68, RZ, PT ;  /* 0x000000ff4400720c */ /* 0x000ff60003f05270 */
[----:B------:R-:W-:Y:S05]  /*82f0*/  @P1 IMAD R3, R26, 0x1000, R66 ;  /* 0x000010001a031824 */ /* 0x000fea00078e0242 */
[----:B------:R-:W-:Y:S05]  /*8300*/  @P1 IADD3 R2, PT, PT, R3, UR44, RZ ;  /* 0x0000002c03021c10 */ /* 0x000fea000fffe0ff */
[----:B------:R-:W-:Y:S01]  /*8310*/  @P1 IMAD.IADD R2, R71, 0x1, R2 ;  /* 0x0000000147021824 */ /* 0x000fe200078e0202 */
[----:B------:R-:W-:Y:S06]  /*8320*/  @P0 BRA `(.L_x_138) ;  /* 0x00000000000c0947 */ /* 0x000fec0003800000 */
[----:B--2---:R-:W-:Y:S04]  /*8330*/  SHF.L.U32 R0, R53, 0x1f, RZ ;  /* 0x0000001f35007819 */ /* 0x004fe800000006ff */
[----:B------:R-:W2:Y:S02]  /*8340*/  SYNCS.PHASECHK.TRANS64.TRYWAIT P0, [R4+URZ+0x1a0], R0 ;  /* 0x0001a000040075a7 */ /* 0x000ea400080011ff */
[----:B--2---:R-:W-:Y:S05]  /*8350*/  @!P0 BRA `(.L_x_139) ;  /* 0x0000002c00c88947 */ /* 0x004fea0003800000 */
.L_x_138:
[----:B------:R-:W-:Y:S05]  /*8360*/  BSYNC B0 ;  /* 0x0000000000007941 */ /* 0x000fea0003800000 */
.L_x_137:
[----:B------:R-:W-:Y:S02]  /*8370*/  ISETP.NE.AND P0, PT, R69, RZ, PT ;  /* 0x000000ff4500720c */ /* 0x000fe40003f05270 */
[----:B------:R-:W-:Y:S11]  /*8380*/  IADD3 R26, PT, PT, R26, 0x1, RZ ;  /* 0x000000011a1a7810 */ /* 0x000ff60007ffe0ff */
[----:B------:R3:W4:Y:S04]  /*8390*/  @P0 LDS.128 R28, [R3+UR44+0x300] ;  /* 0x0003002c031c0984 */ /* 0x0007280008000c00 */
[----:B------:R3:W1:Y:S02]  /*83a0*/  @P0 LDS.128 R36, [R2+0x300] ;  /* 0x0003000002240984 */ /* 0x0006640000000c00 */
.L_x_136:
[----:B------:R-:W-:Y:S05]  /*83b0*/  BSYNC B1 ;  /* 0x0000000000017941 */ /* 0x000fea0003800000 */
.L_x_135:
[----:B--2---:R-:W-:Y:S05]  /*83c0*/  VIADD R0, R25, 0x10 ;  /* 0x0000001019007836 */ /* 0x004fea0000000000 */
[----:B------:R-:W-:Y:S04]  /*83d0*/  SHF.R.U32.HI R0, RZ, 0x15, R0 ;  /* 0x00000015ff007819 */ /* 0x000fe80000011600 */
[----:B------:R-:W-:Y:S11]  /*83e0*/  LOP3.LUT P0, RZ, R0, 0x3, R46, 0x48, !PT ;  /* 0x0000000300ff7812 */ /* 0x000ff6000780482e */
[----:B------:R-:W-:Y:S02]  /*83f0*/  @!UPT UIADD3 URZ, UPT, UPT, URZ, URZ, URZ ;  /* 0x000000fffffff290 */ /* 0x000fe4000fffe0ff */
[----:B------:R-:W-:Y:S05]  /*8400*/  @!P0 BRA `(.L_x_140) ;  /* 0x0000000000408947 */ /* 0x000fea0003800000 */
[----:B------:R-:W2:Y:S01]  /*8410*/  LDCU.64 UR8, c[0x4][0x70] ;  /* 0x01000e00ff0877ac */ /* 0x000ea20008000a00 */
[----:B---3--:R-:W-:Y:S01]  /*8420*/  MOV R3, 0x0 ;  /* 0x0000000000037802 */ /* 0x008fe20000000f00 */
[----:B------:R-:W-:Y:S02]  /*8430*/  HFMA2 R12, -RZ, RZ, 0, 5.9604644775390625e-08 ;  /* 0x00000001ff0c7431 */ /* 0x000fe400000001ff */
[----:B-1----:R-:W-:Y:S02]  /*8440*/  IMAD.MOV.U32 R8, RZ, RZ, 0x192 ;  /* 0x00000192ff087424 */ /* 0x002fe400078e00ff */
[----:B------:R-:W-:Y:S01]  /*8450*/  IMAD.MOV.U32 R13, RZ, RZ, RZ ;  /* 0x000000ffff0d7224 */ /* 0x000fe200078e00ff */
[----:B------:R-:W1:Y:S01]  /*8460*/  LDCU.64 UR6, c[0x4][0x78] ;  /* 0x01000f00ff0677ac */ /* 0x000e620008000a00 */
[----:B------:R-:W3:Y:S01]  /*8470*/  LDC.64 R2, c[0x4][R3] ;  /* 0x0100000003027b82 */ /* 0x000ee20000000a00 */
[----:B------:R-:W5:Y:S01]  /*8480*/  LDCU.64 UR4, c[0x4][0x10] ;  /* 0x01000200ff0477ac */ /* 0x000f620008000a00 */
[----:B--2---:R-:W-:Y:S01]  /*8490*/  MOV R5, UR9 ;  /* 0x0000000900057c02 */ /* 0x004fe20008000f00 */
[----:B------:R-:W-:Y:S01]  /*84a0*/  IMAD.U32 R4, RZ, RZ, UR8 ;  /* 0x00000008ff047e24 */ /* 0x000fe2000f8e00ff */
[----:B-1----:R-:W-:Y:S01]  /*84b0*/  MOV R7, UR7 ;  /* 0x0000000700077c02 */ /* 0x002fe20008000f00 */
[----:B------:R-:W-:Y:S01]  /*84c0*/  IMAD.U32 R6, RZ, RZ, UR6 ;  /* 0x00000006ff067e24 */ /* 0x000fe2000f8e00ff */
[----:B-----5:R-:W-:Y:S01]  /*84d0*/  MOV R11, UR5 ;  /* 0x00000005000b7c02 */ /* 0x020fe20008000f00 */
[----:B------:R-:W-:Y:S02]  /*84e0*/  IMAD.U32 R10, RZ, RZ, UR4 ;  /* 0x00000004ff0a7e24 */ /* 0x000fe4000f8e00ff */
[----:B------:R-:W-:Y:S07]  /*84f0*/  LEPC R20, `(.L_x_140) ;  /* 0x000000001014794e */ /* 0x000fee0000000000 */
[----:B---34-:R-:W-:Y:S05]  /*8500*/  CALL.ABS.NOINC R2 ;  /* 0x0000000002007343 */ /* 0x018fea0003c00000 */
.L_x_140:
[----:B------:R-:W-:Y:S01]  /*8510*/  ISETP.NE.AND P6, PT, R65, RZ, PT ;  /* 0x000000ff4100720c */ /* 0x000fe20003fc5270 */
[----:B------:R-:W2:Y:S01]  /*8520*/  S2R R70, SR_CgaCtaId ;  /* 0x0000000000467919 */ /* 0x000ea20000008800 */
[----:B------:R-:W-:Y:S05]  /*8530*/  WARPSYNC.ALL ;  /* 0x0000000000007948 */ /* 0x000fea0003800000 */
[----:B------:R-:W-:Y:S01]  /*8540*/  R2UR UR4, R25 ;  /* 0x00000000190472ca */ /* 0x000fe200000e0000 */
[--C-:B---34-:R-:W-:Y:S01]  /*8550*/  HADD2.F32 R3, -RZ, R28.reuse.H0_H0 ;  /* 0x2000001cff037230 */ /* 0x118fe20000004100 */
[----:B------:R-:W-:Y:S01]  /*8560*/  ISETP.NE.AND P0, PT, R55, RZ, PT ;  /* 0x000000ff3700720c */ /* 0x000fe20003f05270 */
[--C-:B------:R-:W-:Y:S01]  /*8570*/  HADD2.F32 R20, -RZ, R29.reuse.H0_H0 ;  /* 0x2000001dff147230 */ /* 0x100fe20000004100 */
[----:B------:R-:W-:Y:S01]  /*8580*/  BSSY.RECONVERGENT B0, `(.L_x_141) ;  /* 0x0000057000007945 */ /* 0x000fe20003800200 */
[----:B------:R-:W-:Y:S08]  /*8590*/  HADD2.F32 R21, -RZ, R29.H1_H1 ;  /* 0x3000001dff157230 */ /* 0x000ff00000004100 */
[----:B-1----:R-:W1:Y:S02]  /*85a0*/  LDTM.x16 R4, tmem[UR4+0x10] ;  /* 0x00001004000479ee */ /* 0x002e640008240000 */
        /* <DEDUP_REMOVED lines=9> */
[C---:B------:R-:W-:Y:S01]  /*8640*/  FFMA R3, R27.reuse, R20, R3 ;  /* 0x000000141b037223 */ /* 0x040fe20000000003 */
[----:B------:R-:W-:Y:S01]  /*8650*/  FFMA R7, R27, R21, R7 ;  /* 0x000000151b077223 */ /* 0x000fe20000000007 */
[----:B------:R-:W-:Y:S01]  /*8660*/  FMUL R12, R24, R16 ;  /* 0x00000010180c7220 */ /* 0x000fe20000400000 */
[----:B------:R-:W-:Y:S01]  /*8670*/  F2FP.F16.F32.PACK_AB R32, R2, R0 ;  /* 0x000000000220723e */ /* 0x000fe200000000ff */
[--C-:B------:R-:W-:Y:S02]  /*8680*/  HADD2.F32 R16, -RZ, R30.reuse.H0_H0 ;  /* 0x2000001eff107230 */ /* 0x100fe40000004100 */
[C---:B------:R-:W-:Y:S01]  /*8690*/  FMUL R5, R24.reuse, R9 ;  /* 0x0000000918057220 */ /* 0x040fe20000400000 */
[----:B------:R-:W-:Y:S01]  /*86a0*/  HADD2.F32 R0, -RZ, R30.H1_H1 ;  /* 0x3000001eff007230 */ /* 0x000fe20000004100 */
[----:B------:R-:W-:Y:S01]  /*86b0*/  F2FP.F16.F32.PACK_AB R33, R7, R3 ;  /* 0x000000030721723e */ /* 0x000fe200000000ff */
[--C-:B------:R-:W-:Y:S02]  /*86c0*/  HADD2.F32 R2, -RZ, R31.reuse.H0_H0 ;  /* 0x2000001fff027230 */ /* 0x100fe40000004100 */
[C---:B------:R-:W-:Y:S01]  /*86d0*/  FMUL R6, R24.reuse, R10 ;  /* 0x0000000a18067220 */ /* 0x040fe20000400000 */
[----:B------:R-:W-:Y:S02]  /*86e0*/  HADD2.F32 R3, -RZ, R31.H1_H1 ;  /* 0x3000001fff037230 */ /* 0x000fe40000004100 */
[C---:B------:R-:W-:Y:S01]  /*86f0*/  FMUL R11, R24.reuse, R11 ;  /* 0x0000000b180b7220 */ /* 0x040fe20000400000 */
[C---:B------:R-:W-:Y:S01]  /*8700*/  FFMA R4, R27.reuse, R16, R4 ;  /* 0x000000101b047223 */ /* 0x040fe20000000004 */
[C---:B------:R-:W-:Y:S01]  /*8710*/  FFMA R5, R27.reuse, R0, R5 ;  /* 0x000000001b057223 */ /* 0x040fe20000000005 */
[C---:B------:R-:W-:Y:S01]  /*8720*/  FFMA R6, R27.reuse, R2, R6 ;  /* 0x000000021b067223 */ /* 0x040fe20000000006 */
[--C-:B------:R-:W-:Y:S02]  /*8730*/  HADD2.F32 R0, -RZ, R36.reuse.H0_H0 ;  /* 0x20000024ff007230 */ /* 0x100fe40000004100 */
[C---:B------:R-:W-:Y:S01]  /*8740*/  FFMA R11, R27.reuse, R3, R11 ;  /* 0x000000031b0b7223 */ /* 0x040fe2000000000b */
[----:B------:R-:W-:Y:S02]  /*8750*/  HADD2.F32 R2, -RZ, R36.H1_H1 ;  /* 0x30000024ff027230 */ /* 0x000fe40000004100 */
[C---:B------:R-:W-:Y:S01]  /*8760*/  FMUL R9, R24.reuse, R13 ;  /* 0x0000000d18097220 */ /* 0x040fe20000400000 */
[--C-:B------:R-:W-:Y:S02]  /*8770*/  HADD2.F32 R3, -RZ, R37.reuse.H0_H0 ;  /* 0x20000025ff037230 */ /* 0x100fe40000004100 */
[C---:B------:R-:W-:Y:S01]  /*8780*/  FMUL R10, R24.reuse, R14 ;  /* 0x0000000e180a7220 */ /* 0x040fe20000400000 */
[C---:B------:R-:W-:Y:S01]  /*8790*/  FFMA R8, R27.reuse, R0, R8 ;  /* 0x000000001b087223 */ /* 0x040fe20000000008 */
[C---:B------:R-:W-:Y:S01]  /*87a0*/  FFMA R9, R27.reuse, R2, R9 ;  /* 0x000000021b097223 */ /* 0x040fe20000000009 */
[----:B------:R-:W-:Y:S02]  /*87b0*/  HADD2.F32 R0, -RZ, R37.H1_H1 ;  /* 0x30000025ff007230 */ /* 0x000fe40000004100 */
[----:B------:R-:W-:Y:S01]  /*87c0*/  FFMA R10, R27, R3, R10 ;  /* 0x000000031b0a7223 */ /* 0x000fe2000000000a */
[C---:B------:R-:W-:Y:S01]  /*87d0*/  FMUL R15, R24.reuse, R15 ;  /* 0x0000000f180f7220 */ /* 0x040fe20000400000 */
[--C-:B------:R-:W-:Y:S01]  /*87e0*/  HADD2.F32 R2, -RZ, R38.reuse.H0_H0 ;  /* 0x20000026ff027230 */ /* 0x100fe20000004100 */
[----:B------:R-:W-:Y:S01]  /*87f0*/  F2FP.F16.F32.PACK_AB R34, R5, R4 ;  /* 0x000000040522723e */ /* 0x000fe200000000ff */
[----:B------:R-:W-:Y:S02]  /*8800*/  HADD2.F32 R3, -RZ, R38.H1_H1 ;  /* 0x30000026ff037230 */ /* 0x000fe40000004100 */
[C---:B------:R-:W-:Y:S01]  /*8810*/  FMUL R13, R24.reuse, R17 ;  /* 0x00000011180d7220 */ /* 0x040fe20000400000 */
[--C-:B------:R-:W-:Y:S02]  /*8820*/  HADD2.F32 R4, -RZ, R39.reuse.H0_H0 ;  /* 0x20000027ff047230 */ /* 0x100fe40000004100 */
[C---:B------:R-:W-:Y:S01]  /*8830*/  FMUL R14, R24.reuse, R18 ;  /* 0x00000012180e7220 */ /* 0x040fe20000400000 */
[----:B------:R-:W-:Y:S02]  /*8840*/  HADD2.F32 R5, -RZ, R39.H1_H1 ;  /* 0x30000027ff057230 */ /* 0x000fe40000004100 */
[----:B------:R-:W-:Y:S01]  /*8850*/  FFMA R15, R27, R0, R15 ;  /* 0x000000001b0f7223 */ /* 0x000fe2000000000f */
        /* <DEDUP_REMOVED lines=10> */
[----:B------:R-:W-:Y:S02]  /*8900*/  F2FP.F16.F32.PACK_AB R11, R19, R14 ;  /* 0x0000000e130b723e */ /* 0x000fe400000000ff */
[----:B------:R-:W-:Y:S02]  /*8910*/  MOV R0, UR47 ;  /* 0x0000002f00007c02 */ /* 0x000fe40008000f00 */
[----:B------:R-:W-:Y:S01]  /*8920*/  LEA R2, R26, UR44, 0x3 ;  /* 0x0000002c1a027c11 */ /* 0x000fe2000f8e18ff */
[----:B------:R1:W-:Y:S01]  /*8930*/  STS.128 [R67+0x1300], R8 ;  /* 0x0013000843007388 */ /* 0x0003e20000000c00 */
[----:B------:R-:W-:Y:S02]  /*8940*/  @P6 LEA R0, R0, UR44, 0x3 ;  /* 0x0000002c00006c11 */ /* 0x000fe4000f8e18ff */
[----:B------:R-:W-:Y:S02]  /*8950*/  @P6 SHF.L.U32 R3, R53, 0x1f, RZ ;  /* 0x0000001f35036819 */ /* 0x000fe400000006ff */
[----:B------:R-:W-:Y:S01]  /*8960*/  @P6 IADD3 R0, PT, PT, R0, 0x1c0, RZ ;  /* 0x000001c000006810 */ /* 0x000fe20007ffe0ff */
[----:B------:R-:W-:Y:S01]  /*8970*/  @!PT LDS RZ, [RZ] ;  /* 0x00000000fffff984 */ /* 0x000fe20000000800 */
[----:B------:R-:W-:Y:S01]  /*8980*/  @!PT LDS RZ, [RZ] ;  /* 0x00000000fffff984 */ /* 0x000fe20000000800 */
[----:B------:R-:W-:Y:S01]  /*8990*/  @!PT LDS RZ, [RZ] ;  /* 0x00000000fffff984 */ /* 0x000fe20000000800 */
[----:B------:R-:W-:Y:S01]  /*89a0*/  @!PT LDS RZ, [RZ] ;  /* 0x00000000fffff984 */ /* 0x000fe20000000800 */
[----:B------:R3:W-:Y:S06]  /*89b0*/  MEMBAR.ALL.CTA ;  /* 0x0000000000007992 */ /* 0x0007ec0000008000 */
[----:B---3--:R-:W3:Y:S01]  /*89c0*/  FENCE.VIEW.ASYNC.S ;  /* 0x00000000000073c6 */ /* 0x008ee20000000000 */
[----:B--2---:R-:W-:Y:S01]  /*89d0*/  @P6 PRMT R0, R70, 0x654, R0 ;  /* 0x0000065446006816 */ /* 0x004fe20000000000 */
[----:B---3--:R-:W-:Y:S06]  /*89e0*/  BAR.SYNC.DEFER_BLOCKING 0x1, 0x80 ;  /* 0x0042000000007b1d */ /* 0x008fec0000010000 */
[----:B------:R-:W-:Y:S05]  /*89f0*/  @P0 BRA `(.L_x_142) ;  /* 0x00000000003c0947 */ /* 0x000fea0003800000 */
[----:B------:R-:W-:Y:S01]  /*8a00*/  R2UR UR10, R62 ;  /* 0x000000003e0a72ca */ /* 0x000fe200000e0000 */
[----:B------:R-:W-:Y:S01]  /*8a10*/  UIADD3 UR4, UP0, UPT, UR62, 0x680, URZ ;  /* 0x000006803e047890 */ /* 0x000fe2000ff1e0ff */
[----:B------:R-:W-:Y:S01]  /*8a20*/  R2UR UR11, R60 ;  /* 0x000000003c0b72ca */ /* 0x000fe200000e0000 */
[----:B------:R-:W-:Y:S01]  /*8a30*/  UIADD3 UR8, UPT, UPT, UR44, 0x1300, URZ ;  /* 0x000013002c087890 */ /* 0x000fe2000fffe0ff */
[----:B------:R-:W-:Y:S01]  /*8a40*/  R2UR UR12, R61 ;  /* 0x000000003d0c72ca */ /* 0x000fe200000e0000 */
[----:B------:R-:W-:Y:S02]  /*8a50*/  UIADD3 UR9, UPT, UPT, UR46, 0x10, URZ ;  /* 0x000000102e097890 */ /* 0x000fe4000fffe0ff */
[----:B------:R-:W-:Y:S02]  /*8a60*/  UIADD3.X UR5, UPT, UPT, URZ, UR63, URZ, UP0, !UPT ;  /* 0x0000003fff057290 */ /* 0x000fe400087fe4ff */
[----:B------:R-:W-:Y:S02]  /*8a70*/  UIADD3 UR6, UPT, UPT, UR44, 0x1b00, URZ ;  /* 0x00001b002c067890 */ /* 0x000fe4000fffe0ff */
[----:B------:R-:W-:Y:S06]  /*8a80*/  UIADD3 UR7, UPT, UPT, UR46, 0x50, URZ ;  /* 0x000000502e077890 */ /* 0x000fec000fffe0ff */
[----:B------:R2:W-:Y:S02]  /*8a90*/  UTMASTG.4D.IM2COL [UR8], [UR4] ;  /* 0x00000008040073b5 */ /* 0x0005e40008058000 */
[----:B--2---:R-:W-:Y:S01]  /*8aa0*/  UMOV UR8, UR6 ;  /* 0x0000000600087c82 */ /* 0x004fe20008000000 */
[----:B------:R-:W-:Y:S02]  /*8ab0*/  UMOV UR9, UR7 ;  /* 0x0000000700097c82 */ /* 0x000fe40008000000 */
[----:B------:R2:W-:Y:S01]  /*8ac0*/  UTMASTG.4D.IM2COL [UR8], [UR4] ;  /* 0x00000008040073b5 */ /* 0x0005e20008058000 */
[----:B------:R0:W-:Y:S01]  /*8ad0*/  UTMACMDFLUSH ;  /* 0x00000000000079b7 */ /* 0x0001e20000000000 */
[----:B--2---:R-:W-:Y:S04]  /*8ae0*/  DEPBAR.LE SB0, 0x1 ;  /* 0x000080400000791a */ /* 0x004fe80000000000 */
.L_x_142:
[----:B------:R-:W-:Y:S05]  /*8af0*/  BSYNC.RECONVERGENT B0 ;  /* 0x0000000000007941 */ /* 0x000fea0003800200 */
.L_x_141:
[----:B------:R-:W-:Y:S01]  /*8b00*/  BAR.SYNC.DEFER_BLOCKING 0x1, 0x80 ;  /* 0x0042000000007b1d */ /* 0x000fe20000010000 */
[----:B------:R-:W-:Y:S04]  /*8b10*/  UIADD3 UR4, UPT, UPT, UR47, 0x1, URZ ;  /* 0x000000012f047890 */ /* 0x000fe8000fffe0ff */
[----:B------:R-:W-:Y:S04]  /*8b20*/  UISETP.NE.AND UP0, UPT, UR4, 0x4, UPT ;  /* 0x000000040400788c */ /* 0x000fe8000bf05270 */
[----:B------:R-:W-:Y:S01]  /*8b30*/  USEL UR45, UR4, URZ, UP0 ;  /* 0x000000ff042d7287 */ /* 0x000fe20008000000 */
[----:B------:R2:W-:Y:S01]  /*8b40*/  @P6 SYNCS.ARRIVE.TRANS64.RED.A1T0 RZ, [R0+URZ], RZ ;  /* 0x000000ff00ff69a7 */ /* 0x0005e200081004ff */
[----:B------:R-:W-:Y:S01]  /*8b50*/  BSSY B1, `(.L_x_143) ;  /* 0x0000013000017945 */ /* 0x000fe20003800000 */
[----:B------:R-:W3:Y:S02]  /*8b60*/  @P6 SYNCS.PHASECHK.TRANS64.TRYWAIT P0, [R2+URZ+0x1a0], R3 ;  /* 0x0001a003020065a7 */ /* 0x000ee400080011ff */
[----:B---3--:R-:W-:Y:S01]  /*8b70*/  @P6 SEL R68, RZ, 0x1, !P0 ;  /* 0x00000001ff446807 */ /* 0x008fe20004000000 */
[----:B--2---:R-:W-:Y:S06]  /*8b80*/  @!P6 BRA `(.L_x_144) ;  /* 0x00000000003ce947 */ /* 0x004fec0003800000 */
[----:B------:R-:W-:Y:S01]  /*8b90*/  ISETP.NE.AND P1, PT, R69, RZ, PT ;  /* 0x000000ff4500720c */ /* 0x000fe20003f25270 */
[----:B------:R-:W-:Y:S01]  /*8ba0*/  BSSY B0, `(.L_x_145) ;  /* 0x0000009000007945 */ /* 0x000fe20003800000 */
[----:B------:R-:W-:Y:S11]  /*8bb0*/  ISETP.NE.AND P0, PT, R68, RZ, PT ;  /* 0x000000ff4400720c */ /* 0x000ff60003f05270 */
[----:B------:R-:W-:Y:S05]  /*8bc0*/  @P1 IMAD R3, R26, 0x1000, R66 ;  /* 0x000010001a031824 */ /* 0x000fea00078e0242 */
[----:B------:R-:W-:Y:S05]  /*8bd0*/  @P1 IADD3 R0, PT, PT, R3, UR44, RZ ;  /* 0x0000002c03001c10 */ /* 0x000fea000fffe0ff */
[----:B------:R-:W-:Y:S01]  /*8be0*/  @P1 IMAD.IADD R0, R71, 0x1, R0 ;  /* 0x0000000147001824 */ /* 0x000fe200078e0200 */
[----:B------:R-:W-:Y:S06]  /*8bf0*/  @P0 BRA `(.L_x_146) ;  /* 0x00000000000c0947 */ /* 0x000fec0003800000 */
[----:B------:R-:W-:Y:S04]  /*8c00*/  SHF.L.U32 R4, R53, 0x1f, RZ ;  /* 0x0000001f35047819 */ /* 0x000fe800000006ff */
[----:B------:R-:W2:Y:S02]  /*8c10*/  SYNCS.PHASECHK.TRANS64.TRYWAIT P0, [R2+URZ+0x1a0], R4 ;  /* 0x0001a004020075a7 */ /* 0x000ea400080011ff */
[----:B--2---:R-:W-:Y:S05]  /*8c20*/  @!P0 BRA `(.L_x_147) ;  /* 0x0000002400a88947 */ /* 0x004fea0003800000 */
.L_x_146:
[----:B------:R-:W-:Y:S05]  /*8c30*/  BSYNC B0 ;  /* 0x0000000000007941 */ /* 0x000fea0003800000 */
.L_x_145:
[----:B------:R-:W-:Y:S02]  /*8c40*/  ISETP.NE.AND P0, PT, R69, RZ, PT ;  /* 0x000000ff4500720c */ /* 0x000fe40003f05270 */
[----:B------:R-:W-:Y:S11]  /*8c50*/  IADD3 R26, PT, PT, R26, 0x1, RZ ;  /* 0x000000011a1a7810 */ /* 0x000ff60007ffe0ff */
[----:B------:R3:W4:Y:S04]  /*8c60*/  @P0 LDS.128 R28, [R3+UR44+0x300] ;  /* 0x0003002c031c0984 */ /* 0x0007280008000c00 */
[----:B------:R3:W1:Y:S02]  /*8c70*/  @P0 LDS.128 R36, [R0+0x300] ;  /* 0x0003000000240984 */ /* 0x0006640000000c00 */
.L_x_144:
[----:B------:R-:W-:Y:S05]  /*8c80*/  BSYNC B1 ;  /* 0x0000000000017941 */ /* 0x000fea0003800000 */
.L_x_143:
[----:B---3--:R-:W-:Y:S05]  /*8c90*/  VIADD R0, R25, 0x20 ;  /* 0x0000002019007836 */ /* 0x008fea0000000000 */
[----:B------:R-:W-:Y:S04]  /*8ca0*/  SHF.R.U32.HI R0, RZ, 0x15, R0 ;  /* 0x00000015ff007819 */ /* 0x000fe80000011600 */
[----:B------:R-:W-:Y:S11]  /*8cb0*/  LOP3.LUT P0, RZ, R0, 0x3, R46, 0x48, !PT ;  /* 0x0000000300ff7812 */ /* 0x000ff6000780482e */
[----:B------:R-:W-:Y:S02]  /*8cc0*/  @!UPT UIADD3 URZ, UPT, UPT, URZ, URZ, URZ ;  /* 0x000000fffffff290 */ /* 0x000fe4000fffe0ff */
[----:B------:R-:W-:Y:S05]  /*8cd0*/  @!P0 BRA `(.L_x_148) ;  /* 0x0000000000408947 */ /* 0x000fea0003800000 */
[----:B------:R-:W3:Y:S01]  /*8ce0*/  LDCU.64 UR8, c[0x4][0x70] ;  /* 0x01000e00ff0877ac */ /* 0x000ee20008000a00 */
[----:B------:R-:W-:Y:S01]  /*8cf0*/  MOV R3, 0x0 ;  /* 0x0000000000037802 */ /* 0x000fe20000000f00 */
[----:B------:R-:W-:Y:S02]  /*8d00*/  HFMA2 R12, -RZ, RZ, 0, 5.9604644775390625e-08 ;  /* 0x00000001ff0c7431 */ /* 0x000fe400000001ff */
[----:B-1----:R-:W-:Y:S02]  /*8d10*/  IMAD.MOV.U32 R8, RZ, RZ, 0x192 ;  /* 0x00000192ff087424 */ /* 0x002fe400078e00ff */
[----:B------:R-:W-:Y:S01]  /*8d20*/  IMAD.MOV.U32 R13, RZ, RZ, RZ ;  /* 0x000000ffff0d7224 */ /* 0x000fe200078e00ff */
[----:B------:R-:W1:Y:S01]  /*8d30*/  LDCU.64 UR6, c[0x4][0x78] ;  /* 0x01000f00ff0677ac */ /* 0x000e620008000a00 */
[----:B--2---:R-:W2:Y:S01]  /*8d40*/  LDC.64 R2, c[0x4][R3] ;  /* 0x0100000003027b82 */ /* 0x004ea20000000a00 */
[----:B------:R-:W5:Y:S01]  /*8d50*/  LDCU.64 UR4, c[0x4][0x10] ;  /* 0x01000200ff0477ac */ /* 0x000f620008000a00 */
[----:B---3--:R-:W-:Y:S01]  /*8d60*/  MOV R5, UR9 ;  /* 0x0000000900057c02 */ /* 0x008fe20008000f00 */
[----:B------:R-:W-:Y:S01]  /*8d70*/  IMAD.U32 R4, RZ, RZ, UR8 ;  /* 0x00000008ff047e24 */ /* 0x000fe2000f8e00ff */
[----:B-1----:R-:W-:Y:S01]  /*8d80*/  MOV R7, UR7 ;  /* 0x0000000700077c02 */ /* 0x002fe20008000f00 */
[----:B------:R-:W-:Y:S01]  /*8d90*/  IMAD.U32 R6, RZ, RZ, UR6 ;  /* 0x00000006ff067e24 */ /* 0x000fe2000f8e00ff */
[----:B-----5:R-:W-:Y:S01]  /*8da0*/  MOV R11, UR5 ;  /* 0x00000005000b7c02 */ /* 0x020fe20008000f00 */
[----:B------:R-:W-:Y:S02]  /*8db0*/  IMAD.U32 R10, RZ, RZ, UR4 ;  /* 0x00000004ff0a7e24 */ /* 0x000fe4000f8e00ff */
[----:B------:R-:W-:Y:S07]  /*8dc0*/  LEPC R20, `(.L_x_148) ;  /* 0x000000001014794e */ /* 0x000fee0000000000 */
[----:B--2-4-:R-:W-:Y:S05]  /*8dd0*/  CALL.ABS.NOINC R2 ;  /* 0x0000000002007343 */ /* 0x014fea0003c00000 */
.L_x_148:
[----:B------:R-:W-:Y:S01]  /*8de0*/  ISETP.NE.AND P6, PT, R65, RZ, PT ;  /* 0x000000ff4100720c */ /* 0x000fe20003fc5270 */
[----:B------:R-:W-:Y:S05]  /*8df0*/  WARPSYNC.ALL ;  /* 0x0000000000007948 */ /* 0x000fea0003800000 */
[----:B------:R-:W-:Y:S01]  /*8e00*/  R2UR UR4, R25 ;  /* 0x00000000190472ca */ /* 0x000fe200000e0000 */
[--C-:B----4-:R-:W-:Y:S01]  /*8e10*/  HADD2.F32 R3, -RZ, R28.reuse.H0_H0 ;  /* 0x2000001cff037230 */ /* 0x110fe20000004100 */
[----:B------:R-:W-:Y:S01]  /*8e20*/  ISETP.NE.AND P0, PT, R55, RZ, PT ;  /* 0x000000ff3700720c */ /* 0x000fe20003f05270 */
[--C-:B------:R-:W-:Y:S01]  /*8e30*/  HADD2.F32 R20, -RZ, R29.reuse.H0_H0 ;  /* 0x2000001dff147230 */ /* 0x100fe20000004100 */
[----:B------:R-:W-:Y:S01]  /*8e40*/  BSSY.RECONVERGENT B0, `(.L_x_149) ;  /* 0x0000057000007945 */ /* 0x000fe20003800200 */
[----:B------:R-:W-:Y:S08]  /*8e50*/  HADD2.F32 R21, -RZ, R29.H1_H1 ;  /* 0x3000001dff157230 */ /* 0x000ff00000004100 */
[----:B-12---:R-:W1:Y:S02]  /*8e60*/  LDTM.x16 R4, tmem[UR4+0x20] ;  /* 0x00002004000479ee */ /* 0x006e640008240000 */
        /* <DEDUP_REMOVED lines=9> */
[----:B------:R-:W-:Y:S01]  /*8f00*/  FMUL R12, R24, R16 ;  /* 0x00000010180c7220 */ /* 0x000fe20000400000 */
[--C-:B------:R-:W-:Y:S01]  /*8f10*/  HADD2.F32 R16, -RZ, R30.reuse.H0_H0 ;  /* 0x2000001eff107230 */ /* 0x100fe20000004100 */
[----:B------:R-:W-:Y:S01]  /*8f20*/  F2FP.F16.F32.PACK_AB R32, R2, R0 ;  /* 0x000000000220723e */ /* 0x000fe200000000ff */
[----:B------:R-:W-:Y:S02]  /*8f30*/  HADD2.F32 R0, -RZ, R30.H1_H1 ;  /* 0x3000001eff007230 */ /* 0x000fe40000004100 */
[C---:B------:R-:W-:Y:S01]  /*8f40*/  FFMA R3, R27.reuse, R20, R3 ;  /* 0x000000141b037223 */ /* 0x040fe20000000003 */
[C---:B------:R-:W-:Y:S01]  /*8f50*/  FMUL R5, R24.reuse, R9 ;  /* 0x0000000918057220 */ /* 0x040fe20000400000 */
[--C-:B------:R-:W-:Y:S02]  /*8f60*/  HADD2.F32 R2, -RZ, R31.reuse.H0_H0 ;  /* 0x2000001fff027230 */ /* 0x100fe40000004100 */
[C---:B------:R-:W-:Y:S01]  /*8f70*/  FFMA R7, R27.reuse, R21, R7 ;  /* 0x000000151b077223 */ /* 0x040fe20000000007 */
        /* <DEDUP_REMOVED lines=12> */
[C---:B------:R-:W-:Y:S01]  /*9040*/  FFMA R11, R27.reuse, R16, R11 ;  /* 0x000000101b0b7223 */ /* 0x040fe2000000000b */
        /* <DEDUP_REMOVED lines=35> */
[----:B--2---:R-:W2:Y:S01]  /*9280*/  FENCE.VIEW.ASYNC.S ;  /* 0x00000000000073c6 */ /* 0x004ea20000000000 */
[----:B------:R-:W-:Y:S01]  /*9290*/  @P6 PRMT R0, R70, 0x654, R0 ;  /* 0x0000065446006816 */ /* 0x000fe20000000000 */
[----:B--2---:R-:W-:Y:S06]  /*92a0*/  BAR.SYNC.DEFER_BLOCKING 0x1, 0x80 ;  /* 0x0042000000007b1d */ /* 0x004fec0000010000 */
        /* <DEDUP_REMOVED lines=16> */
.L_x_150:
[----:B------:R-:W-:Y:S05]  /*93b0*/  BSYNC.RECONVERGENT B0 ;  /* 0x0000000000007941 */ /* 0x000fea0003800200 */
.L_x_149:
        /* <DEDUP_REMOVED lines=19> */
.L_x_154:
[----:B------:R-:W-:Y:S05]  /*94f0*/  BSYNC B0 ;  /* 0x0000000000007941 */ /* 0x000fea0003800000 */
.L_x_153:
[----:B------:R-:W-:Y:S11]  /*9500*/  ISETP.NE.AND P0, PT, R69, RZ, PT ;  /* 0x000000ff4500720c */ /* 0x000ff60003f05270 */
[----:B------:R-:W-:Y:S02]  /*9510*/  @!UPT UIADD3 URZ, UPT, UPT, URZ, URZ, URZ ;  /* 0x000000fffffff290 */ /* 0x000fe4000fffe0ff */
[----:B------:R3:W4:Y:S04]  /*9520*/  @P0 LDS.128 R28, [R26+UR44+0x300] ;  /* 0x0003002c1a1c0984 */ /* 0x0007280008000c00 */
[----:B------:R3:W1:Y:S02]  /*9530*/  @P0 LDS.128 R36, [R71+0x300] ;  /* 0x0003000047240984 */ /* 0x0006640000000c00 */
.L_x_152:
[----:B------:R-:W-:Y:S05]  /*9540*/  BSYNC B1 ;  /* 0x0000000000017941 */ /* 0x000fea0003800000 */
.L_x_151:
[----:B--2---:R-:W-:Y:S05]  /*9550*/  VIADD R0, R25, 0x30 ;  /* 0x0000003019007836 */ /* 0x004fea0000000000 */
[----:B------:R-:W-:Y:S04]  /*9560*/  SHF.R.U32.HI R0, RZ, 0x15, R0 ;  /* 0x00000015ff007819 */ /* 0x000fe80000011600 */
[----:B------:R-:W-:Y:S11]  /*9570*/  LOP3.LUT P0, RZ, R0, 0x3, R46, 0x48, !PT ;  /* 0x0000000300ff7812 */ /* 0x000ff6000780482e */
[----:B------:R-:W-:Y:S02]  /*9580*/  @!UPT UIADD3 URZ, UPT, UPT, URZ, URZ, URZ ;  /* 0x000000fffffff290 */ /* 0x000fe4000fffe0ff */
[----:B------:R-:W-:Y:S05]  /*9590*/  @!P0 BRA `(.L_x_156) ;  /* 0x0000000000408947 */ /* 0x000fea0003800000 */
[----:B------:R-:W2:Y:S01]  /*95a0*/  LDCU.64 UR8, c[0x4][0x70] ;  /* 0x01000e00ff0877ac */ /* 0x000ea20008000a00 */
[----:B------:R-:W-:Y:S01]  /*95b0*/  MOV R3, 0x0 ;  /* 0x0000000000037802 */ /* 0x000fe20000000f00 */
        /* <DEDUP_REMOVED lines=14> */
.L_x_156:
[----:B------:R-:W-:Y:S01]  /*96a0*/  ISETP.NE.AND P0, PT, R55, RZ, PT ;  /* 0x000000ff3700720c */ /* 0x000fe20003f05270 */
[----:B------:R-:W-:Y:S05]  /*96b0*/  WARPSYNC.ALL ;  /* 0x0000000000007948 */ /* 0x000fea0003800000 */
[----:B------:R-:W-:Y:S01]  /*96c0*/  R2UR UR4, R25 ;  /* 0x00000000190472ca */ /* 0x000fe200000e0000 */
[--C-:B----4-:R-:W-:Y:S01]  /*96d0*/  HADD2.F32 R20, -RZ, R28.reuse.H0_H0 ;  /* 0x2000001cff147230 */ /* 0x110fe20000004100 */
[----:B------:R-:W-:Y:S01]  /*96e0*/  IADD3 R63, PT, PT, R63, 0x210, RZ ;  /* 0x000002103f3f7810 */ /* 0x000fe20007ffe0ff */
[----:B------:R-:W-:Y:S01]  /*96f0*/  HADD2.F32 R21, -RZ, R28.H1_H1 ;  /* 0x3000001cff157230 */ /* 0x000fe20000004100 */
[----:B------:R-:W-:Y:S01]  /*9700*/  BSSY.RECONVERGENT B0, `(.L_x_157) ;  /* 0x0000054000007945 */ /* 0x000fe20003800200 */
[--C-:B------:R-:W-:Y:S01]  /*9710*/  HADD2.F32 R25, -RZ, R29.reuse.H0_H0 ;  /* 0x2000001dff197230 */ /* 0x100fe20000004100 */
[----:B------:R-:W-:Y:S01]  /*9720*/  LOP3.LUT R63, R63, 0xfefffff8, RZ, 0xc0, !PT ;  /* 0xfefffff83f3f7812 */ /* 0x000fe200078ec0ff */
[----:B---3--:R-:W-:Y:S02]  /*9730*/  HADD2.F32 R26, -RZ, R29.H1_H1 ;  /* 0x3000001dff1a7230 */ /* 0x008fe40000004100 */
[--C-:B------:R-:W-:Y:S02]  /*9740*/  HADD2.F32 R28, -RZ, R30.reuse.H0_H0 ;  /* 0x2000001eff1c7230 */ /* 0x100fe40000004100 */
[----:B------:R-:W-:Y:S02]  /*9750*/  HADD2.F32 R29, -RZ, R30.H1_H1 ;  /* 0x3000001eff1d7230 */ /* 0x000fe40000004100 */
[----:B-1----:R-:W1:Y:S01]  /*9760*/  LDTM.x16 R4, tmem[UR4+0x30] ;  /* 0x00003004000479ee */ /* 0x002e620008240000 */
[----:B------:R-:W-:Y:S01]  /*9770*/  NOP ;  /* 0x0000000000007918 */ /* 0x000fe20000000000 */
[----:B-1----:R1:W-:Y:S01]  /*9780*/  SYNCS.ARRIVE.TRANS64.RED.A1T0 RZ, [R63+URZ], RZ ;  /* 0x000000ff3fff79a7 */ /* 0x0023e200081004ff */
[--C-:B------:R-:W-:Y:S02]  /*9790*/  HADD2.F32 R30, -RZ, R31.reuse.H0_H0 ;  /* 0x2000001fff1e7230 */ /* 0x100fe40000004100 */
[----:B------:R-:W-:Y:S02]  /*97a0*/  HADD2.F32 R31, -RZ, R31.H1_H1 ;  /* 0x3000001fff1f7230 */ /* 0x000fe40000004100 */
        /* <DEDUP_REMOVED lines=8> */
[C---:B------:R-:W-:Y:S01]  /*9830*/  FMUL R4, R24.reuse, R4 ;  /* 0x0000000418047220 */ /* 0x040fe20000400000 */
[C---:B------:R-:W-:Y:S01]  /*9840*/  FMUL R5, R24.reuse, R5 ;  /* 0x0000000518057220 */ /* 0x040fe20000400000 */
[C---:B------:R-:W-:Y:S01]  /*9850*/  FMUL R6, R24.reuse, R6 ;  /* 0x0000000618067220 */ /* 0x040fe20000400000 */
[C---:B------:R-:W-:Y:S01]  /*9860*/  FMUL R7, R24.reuse, R7 ;  /* 0x0000000718077220 */ /* 0x040fe20000400000 */
[C---:B------:R-:W-:Y:S01]  /*9870*/  FFMA R4, R27.reuse, R20, R4 ;  /* 0x000000141b047223 */ /* 0x040fe20000000004 */
        /* <DEDUP_REMOVED lines=15> */
[C---:B------:R-:W-:Y:S01]  /*9970*/  FMUL R12, R24.reuse, R16 ;  /* 0x00000010180c7220 */ /* 0x040fe20000400000 */
[C---:B------:R-:W-:Y:S01]  /*9980*/  FFMA R0, R27.reuse, R32, R0 ;  /* 0x000000201b007223 */ /* 0x040fe20000000000 */
[C---:B------:R-:W-:Y:S01]  /*9990*/  FMUL R13, R24.reuse, R17 ;  /* 0x00000011180d7220 */ /* 0x040fe20000400000 */
[----:B------:R-:W-:Y:S01]  /*99a0*/  FFMA R2, R27, R33, R2 ;  /* 0x000000211b027223 */ /* 0x000fe20000000002 */
[----:B------:R-:W-:Y:S01]  /*99b0*/  F2FP.F16.F32.PACK_AB R4, R5, R4 ;  /* 0x000000040504723e */ /* 0x000fe200000000ff */
[C---:B------:R-:W-:Y:S01]  /*99c0*/  FMUL R14, R24.reuse, R18 ;  /* 0x00000012180e7220 */ /* 0x040fe20000400000 */
[----:B------:R-:W-:Y:S01]  /*99d0*/  FFMA R3, R27, R34, R3 ;  /* 0x000000221b037223 */ /* 0x000fe20000000003 */
[----:B------:R-:W-:Y:S01]  /*99e0*/  F2FP.F16.F32.PACK_AB R5, R7, R6 ;  /* 0x000000060705723e */ /* 0x000fe200000000ff */
[----:B------:R-:W-:Y:S01]  /*99f0*/  FFMA R15, R27, R35, R15 ;  /* 0x000000231b0f7223 */ /* 0x000fe2000000000f */
[----:B------:R-:W-:Y:S01]  /*9a00*/  FMUL R19, R24, R19 ;  /* 0x0000001318137220 */ /* 0x000fe20000400000 */
[----:B------:R-:W-:Y:S01]  /*9a10*/  F2FP.F16.F32.PACK_AB R6, R9, R8 ;  /* 0x000000080906723e */ /* 0x000fe200000000ff */
[----:B------:R-:W-:Y:S01]  /*9a20*/  FFMA R12, R27, R36, R12 ;  /* 0x000000241b0c7223 */ /* 0x000fe2000000000c */
[----:B------:R-:W-:Y:S01]  /*9a30*/  F2FP.F16.F32.PACK_AB R7, R11, R10 ;  /* 0x0000000a0b07723e */ /* 0x000fe200000000ff */
[C---:B------:R-:W-:Y:S01]  /*9a40*/  FFMA R13, R27.reuse, R37, R13 ;  /* 0x000000251b0d7223 */ /* 0x040fe2000000000d */
[C---:B------:R-:W-:Y:S01]  /*9a50*/  FFMA R14, R27.reuse, R38, R14 ;  /* 0x000000261b0e7223 */ /* 0x040fe2000000000e */
[----:B------:R-:W-:Y:S01]  /*9a60*/  FFMA R19, R27, R39, R19 ;  /* 0x000000271b137223 */ /* 0x000fe20000000013 */
[----:B------:R-:W-:Y:S01]  /*9a70*/  F2FP.F16.F32.PACK_AB R16, R2, R0 ;  /* 0x000000000210723e */ /* 0x000fe200000000ff */
[----:B------:R1:W-:Y:S01]  /*9a80*/  STS.128 [R66+UR44+0x3300], R4 ;  /* 0x0033000442007988 */ /* 0x0003e20008000c2c */
        /* <DEDUP_REMOVED lines=27> */
.L_x_158:
[----:B------:R-:W-:Y:S05]  /*9c40*/  BSYNC.RECONVERGENT B0 ;  /* 0x0000000000007941 */ /* 0x000fea0003800200 */
.L_x_157:
[----:B------:R-:W-:Y:S01]  /*9c50*/  BAR.SYNC.DEFER_BLOCKING 0x1, 0x80 ;  /* 0x0042000000007b1d */ /* 0x000fe20000010000 */
[----:B------:R-:W-:Y:S01]  /*9c60*/  UISETP.NE.AND UP0, UPT, UR49, -0x4, UPT ;  /* 0xfffffffc3100788c */ /* 0x000fe2000bf05270 */
[----:B------:R-:W-:Y:S08]  /*9c70*/  IADD3 R22, PT, PT, R22, 0x1, RZ ;  /* 0x0000000116167810 */ /* 0x000ff00007ffe0ff */
[----:B------:R-:W-:Y:S05]  /*9c80*/  BRA.U !UP0, `(.L_x_159) ;  /* 0x0000000108247547 */ /* 0x000fea000b800000 */
[----:B------:R-:W-:Y:S01]  /*9c90*/  ISETP.NE.AND P0, PT, R65, RZ, PT ;  /* 0x000000ff4100720c */ /* 0x000fe20003f05270 */
[----:B------:R-:W-:Y:S01]  /*9ca0*/  IMAD.U32 R0, RZ, RZ, UR47 ;  /* 0x0000002fff007e24 */ /* 0x000fe2000f8e00ff */
[----:B------:R-:W-:Y:S04]  /*9cb0*/  UIADD3 UR4, UPT, UPT, UR47, 0x1, URZ ;  /* 0x000000012f047890 */ /* 0x000fe8000fffe0ff */
[----:B------:R-:W-:Y:S04]  /*9cc0*/  UISETP.NE.AND UP0, UPT, UR4, 0x4, UPT ;  /* 0x000000040400788c */ /* 0x000fe8000bf05270 */
[----:B------:R-:W-:Y:S03]  /*9cd0*/  USEL UR47, UR4, URZ, UP0 ;  /* 0x000000ff042f7287 */ /* 0x000fe60008000000 */
[----:B------:R-:W-:Y:S05]  /*9ce0*/  @P0 LEA R0, R0, UR44, 0x3 ;  /* 0x0000002c00000c11 */ /* 0x000fea000f8e18ff */
[----:B------:R-:W-:Y:S05]  /*9cf0*/  @P0 VIADD R0, R0, 0x1c0 ;  /* 0x000001c000000836 */ /* 0x000fea0000000000 */
[----:B------:R-:W-:Y:S04]  /*9d00*/  @P0 PRMT R0, R70, 0x654, R0 ;  /* 0x0000065446000816 */ /* 0x000fe80000000000 */
[----:B------:R2:W-:Y:S03]  /*9d10*/  @P0 SYNCS.ARRIVE.TRANS64.RED.A1T0 RZ, [R0+URZ], RZ ;  /* 0x000000ff00ff09a7 */ /* 0x0005e600081004ff */
.L_x_159:
[----:B------:R-:W-:Y:S01]  /*9d20*/  R2UR UR5, R47 ;  /* 0x000000002f0572ca */ /* 0x000fe200000e0000 */
[----:B------:R-:W-:Y:S01]  /*9d30*/  UISETP.NE.AND UP0, UPT, UR58, URZ, UPT ;  /* 0x000000ff3a00728c */ /* 0x000fe2000bf05270 */
[----:B------:R-:W-:Y:S01]  /*9d40*/  R2UR UR4, R48 ;  /* 0x00000000300472ca */ /* 0x000fe200000e0000 */
[----:B------:R-:W-:Y:S01]  /*9d50*/  UIADD3 UR49, UPT, UPT, UR49, 0x4, URZ ;  /* 0x0000000431317890 */ /* 0x000fe2000fffe0ff */
[C---:B------:R-:W-:Y:S01]  /*9d60*/  ISETP.NE.AND P0, PT, R22.reuse, 0x2, PT ;  /* 0x000000021600780c */ /* 0x040fe20003f05270 */
[----:B------:R-:W-:Y:S01]  /*9d70*/  UMOV UR48, UR59 ;  /* 0x0000003b00307c82 */ /* 0x000fe20008000000 */
[----:B------:R-:W-:Y:S02]  /*9d80*/  LOP3.LUT R51, R51, 0x1, RZ, 0x3c, !PT ;  /* 0x0000000133337812 */ /* 0x000fe400078e3cff */
[----:B--2---:R-:W-:Y:S02]  /*9d90*/  SEL R0, RZ, 0x1, P0 ;  /* 0x00000001ff007807 */ /* 0x004fe40000000000 */
[----:B------:R-:W-:Y:S02]  /*9da0*/  SEL R22, R22, RZ, P0 ;  /* 0x000000ff16167207 */ /* 0x000fe40000000000 */
[----:B------:R-:W-:Y:S01]  /*9db0*/  LOP3.LUT R52, R52, R0, RZ, 0x3c, !PT ;  /* 0x0000000034347212 */ /* 0x000fe200078e3cff */
[----:B------:R-:W-:Y:S02]  /*9dc0*/  UIADD3 UR20, UPT, UPT, UR36, UR5, URZ ;  /* 0x0000000524147290 */ /* 0x000fe4000fffe0ff */
[----:B------:R-:W-:Y:S01]  /*9dd0*/  UIADD3 UR45, UPT, UPT, UR37, UR4, URZ ;  /* 0x00000004252d7290 */ /* 0x000fe2000fffe0ff */
[----:B------:R-:W-:Y:S11]  /*9de0*/  BRA.U UP0, `(.L_x_160) ;  /* 0xffffffcd00187547 */ /* 0x000ff6000b83ffff */
[----:B------:R-:W-:-:S13]  /*9df0*/  R2UR UR4, R49 ;  /* 0x00000000310472ca */ /* 0x000fda00000e0000 */
[----:B------:R-:W-:-:S09]  /*9e00*/  UISETP.NE.AND UP0, UPT, UR4, URZ, UPT ;  /* 0x000000ff0400728c */ /* 0x000fd2000bf05270 */
[----:B------:R-:W-:Y:S05]  /*9e10*/  BRA.U !UP0, `(.L_x_161) ;  /* 0x0000000108487547 */ /* 0x000fea000b800000 */
[----:B------:R-:W2:Y:S02]  /*9e20*/  LDCU.64 UR4, c[0x0][0x890] ;  /* 0x00011200ff0477ac */ /* 0x000ea40008000a00 */
[----:B--2---:R-:W-:-:S04]  /*9e30*/  UISETP.NE.U32.AND UP0, UPT, UR4, URZ, UPT ;  /* 0x000000ff0400728c */ /* 0x004fc8000bf05070 */
[----:B------:R-:W-:-:S09]  /*9e40*/  UISETP.NE.AND.EX UP0, UPT, UR5, URZ, UPT, UP0 ;  /* 0x000000ff0500728c */ /* 0x000fd2000bf05300 */
[----:B------:R-:W-:Y:S05]  /*9e50*/  BRA.U UP0, `(.L_x_162) ;  /* 0x00000001000c7547 */ /* 0x000fea000b800000 */
[----:B------:R-:W-:-:S13]  /*9e60*/  FSETP.NEU.AND P0, PT, R27, RZ, PT ;  /* 0x000000ff1b00720b */ /* 0x000fda0003f0d000 */
[----:B------:R-:W-:Y:S05]  /*9e70*/  @!P0 EXIT ;  /* 0x000000000000894d */ /* 0x000fea0003800000 */
[----:B------:R-:W-:Y:S05]  /*9e80*/  BRA `(.L_x_161) ;  /* 0x00000000002c7947 */ /* 0x000fea0003800000 */
.L_x_162:
[----:B------:R-:W-:Y:S01]  /*9e90*/  ISETP.NE.AND P0, PT, R64, RZ, PT ;  /* 0x000000ff4000720c */ /* 0x000fe20003f05270 */
[----:B------:R-:W-:-:S12]  /*9ea0*/  BSSY.RECONVERGENT B0, `(.L_x_161) ;  /* 0x0000009000007945 */ /* 0x000fd80003800200 */
[----:B------:R-:W-:Y:S05]  /*9eb0*/  @P0 BRA `(.L_x_163) ;  /* 0x0000000000140947 */ /* 0x000fea0003800000 */
[----:B------:R-:W2:Y:S02]  /*9ec0*/  LDCU.64 UR4, c[0x0][0x888] ;  /* 0x00011100ff0477ac */ /* 0x000ea40008000a00 */
[----:B--2---:R-:W-:-:S04]  /*9ed0*/  ISETP.NE.U32.AND P0, PT, RZ, UR4, PT ;  /* 0x00000004ff007c0c */ /* 0x004fc8000bf05070 */
[----:B------:R-:W-:-:S13]  /*9ee0*/  ISETP.NE.AND.EX P0, PT, RZ, UR5, PT, P0 ;  /* 0x00000005ff007c0c */ /* 0x000fda000bf05300 */
[----:B------:R-:W-:Y:S05]  /*9ef0*/  @!P0 EXIT ;  /* 0x000000000000894d */ /* 0x000fea0003800000 */
[----:B------:R-:W-:Y:S05]  /*9f00*/  BRA `(.L_x_164) ;  /* 0x0000000000087947 */ /* 0x000fea0003800000 */
.L_x_163:
[----:B------:R-:W-:-:S13]  /*9f10*/  FSETP.NEU.AND P0, PT, R27, RZ, PT ;  /* 0x000000ff1b00720b */ /* 0x000fda0003f0d000 */
[----:B------:R-:W-:Y:S05]  /*9f20*/  @!P0 EXIT ;  /* 0x000000000000894d */ /* 0x000fea0003800000 */
.L_x_164:
[----:B------:R-:W-:Y:S05]  /*9f30*/  BSYNC.RECONVERGENT B0 ;  /* 0x0000000000007941 */ /* 0x000fea0003800200 */
.L_x_161:
[----:B------:R-:W2:Y:S01]  /*9f40*/  S2UR UR5, SR_CgaCtaId ;  /* 0x00000000000579c3 */ /* 0x000ea20000008800 */
[----:B------:R-:W-:Y:S01]  /*9f50*/  ULEA UR4, UR47, UR44, 0x3 ;  /* 0x0000002c2f047291 */ /* 0x000fe2000f8e18ff */
[----:B------:R-:W-:-:S04]  /*9f60*/  DEPBAR.LE SB0, 0x0 ;  /* 0x000080000000791a */ /* 0x000fc80000000000 */
[----:B------:R-:W-:-:S04]  /*9f70*/  UIADD3 UR4, UPT, UPT, UR4, 0x1c0, URZ ;  /* 0x000001c004047890 */ /* 0x000fc8000fffe0ff */
[----:B--2---:R-:W-:-:S09]  /*9f80*/  UPRMT UR4, UR5, 0x654, UR4 ;  /* 0x0000065405047896 */ /* 0x004fd20008000004 */
[----:B------:R-:W-:Y:S01]  /*9f90*/  SYNCS.ARRIVE.TRANS64.RED.A1T0 RZ, [UR4], RZ ;  /* 0x000000ffffff79a7 */ /* 0x000fe20008100404 */
[----:B------:R-:W-:Y:S05]  /*9fa0*/  EXIT ;  /* 0x000000000000794d */ /* 0x000fea0003800000 */
.L_x_25:
[----:B------:R-:W-:Y:S07]  /*9fb0*/  MOV R0, UR17 ;  /* 0x0000001100007c02 */ /* 0x000fee0008000f00 */
.L_x_165:
[----:B-1----:R1:W2:Y:S02]  /*9fc0*/  SYNCS.PHASECHK.TRANS64.TRYWAIT P0, [R0+URZ+0xd0], R4 ;  /* 0x0000d004000075a7 */ /* 0x0022a400080011ff */
[----:B--2---:R-:W-:Y:S05]  /*9fd0*/  @!P0 NANOSLEEP.SYNCS 0x989680 ;  /* 0x009896800000895d */ /* 0x004fea0003900000 */
[----:B------:R-:W2:Y:S02]  /*9fe0*/  @!P0 SYNCS.PHASECHK.TRANS64 P0, [R0+URZ+0xd0], R4 ;  /* 0x0000d004000085a7 */ /* 0x000ea400080010ff */
[----:B--2---:R-:W-:Y:S05]  /*9ff0*/  @!P0 BRA `(.L_x_165) ;  /* 0xfffffffc00f08947 */ /* 0x004fea000383ffff */
[----:B------:R-:W-:Y:S05]  /*a000*/  BRA `(.L_x_24) ;  /* 0xffffff7c00707947 */ /* 0x000fea000383ffff */
.L_x_32:
[----:B------:R-:W-:Y:S07]  /*a010*/  MOV R0, UR17 ;  /* 0x0000001100007c02 */ /* 0x000fee0008000f00 */
.L_x_166:
[----:B-1----:R1:W2:Y:S02]  /*a020*/  SYNCS.PHASECHK.TRANS64.TRYWAIT P0, [R0+URZ+0xd0], R4 ;  /* 0x0000d004000075a7 */ /* 0x0022a400080011ff */
[----:B--2---:R-:W-:Y:S05]  /*a030*/  @!P0 NANOSLEEP.SYNCS 0x989680 ;  /* 0x009896800000895d */ /* 0x004fea0003900000 */
[----:B------:R-:W2:Y:S02]  /*a040*/  @!P0 SYNCS.PHASECHK.TRANS64 P0, [R0+URZ+0xd0], R4 ;  /* 0x0000d004000085a7 */ /* 0x000ea400080010ff */
[----:B--2---:R-:W-:Y:S05]  /*a050*/  @!P0 BRA `(.L_x_166) ;  /* 0xfffffffc00f08947 */ /* 0x004fea000383ffff */
[----:B------:R-:W-:Y:S05]  /*a060*/  BRA `(.L_x_31) ;  /* 0xffffff8000c87947 */ /* 0x000fea000383ffff */
.L_x_37:
[----:B------:R-:W-:-:S07]  /*a070*/  MOV R0, UR31 ;  /* 0x0000001f00007c02 */ /* 0x000fce0008000f00 */
.L_x_167:
[----:B-1----:R1:W2:Y:S02]  /*a080*/  SYNCS.PHASECHK.TRANS64.TRYWAIT P0, [R0+URZ+0x1f0], R3 ;  /* 0x0001f003000075a7 */ /* 0x0022a400080011ff */
[----:B--2---:R-:W-:Y:S05]  /*a090*/  @!P0 NANOSLEEP.SYNCS 0x989680 ;  /* 0x009896800000895d */ /* 0x004fea0003900000 */
[----:B------:R-:W2:Y:S02]  /*a0a0*/  @!P0 SYNCS.PHASECHK.TRANS64 P0, [R0+URZ+0x1f0], R3 ;  /* 0x0001f003000085a7 */ /* 0x000ea400080010ff */
[----:B--2---:R-:W-:Y:S05]  /*a0b0*/  @!P0 BRA `(.L_x_167) ;  /* 0xfffffffc00f08947 */ /* 0x004fea000383ffff */
[----:B------:R-:W-:Y:S05]  /*a0c0*/  BRA `(.L_x_168) ;  /* 0xffffff8400907947 */ /* 0x000fea000383ffff */
.L_x_41:
[----:B------:R-:W-:-:S07]  /*a0d0*/  MOV R0, UR4 ;  /* 0x0000000400007c02 */ /* 0x000fce0008000f00 */
.L_x_169:
[----:B-1----:R1:W2:Y:S02]  /*a0e0*/  SYNCS.PHASECHK.TRANS64.TRYWAIT P0, [R0+URZ], R2 ;  /* 0x00000002000075a7 */ /* 0x0022a400080011ff */
[----:B--2---:R-:W-:Y:S05]  /*a0f0*/  @!P0 NANOSLEEP.SYNCS 0x989680 ;  /* 0x009896800000895d */ /* 0x004fea0003900000 */
[----:B------:R-:W2:Y:S02]  /*a100*/  @!P0 SYNCS.PHASECHK.TRANS64 P0, [R0+URZ], R2 ;  /* 0x00000002000085a7 */ /* 0x000ea400080010ff */
[----:B--2---:R-:W-:Y:S05]  /*a110*/  @!P0 BRA `(.L_x_169) ;  /* 0xfffffffc00f08947 */ /* 0x004fea000383ffff */
[----:B------:R-:W-:Y:S05]  /*a120*/  BRA `(.L_x_170) ;  /* 0xffffff8c00287947 */ /* 0x000fea000383ffff */
.L_x_42:
[----:B------:R-:W-:-:S07]  /*a130*/  MOV R0, UR5 ;  /* 0x0000000500007c02 */ /* 0x000fce0008000f00 */
.L_x_171:
[----:B-1----:R1:W2:Y:S02]  /*a140*/  SYNCS.PHASECHK.TRANS64.TRYWAIT P0, [R0+URZ], R2 ;  /* 0x00000002000075a7 */ /* 0x0022a400080011ff */
[----:B--2---:R-:W-:Y:S05]  /*a150*/  @!P0 NANOSLEEP.SYNCS 0x989680 ;  /* 0x009896800000895d */ /* 0x004fea0003900000 */
[----:B------:R-:W2:Y:S02]  /*a160*/  @!P0 SYNCS.PHASECHK.TRANS64 P0, [R0+URZ], R2 ;  /* 0x00000002000085a7 */ /* 0x000ea400080010ff */
[----:B--2---:R-:W-:Y:S05]  /*a170*/  @!P0 BRA `(.L_x_171) ;  /* 0xfffffffc00f08947 */ /* 0x004fea000383ffff */
[----:B------:R-:W-:Y:S05]  /*a180*/  BRA `(.L_x_172) ;  /* 0xffffff8c00387947 */ /* 0x000fea000383ffff */
.L_x_43:
[----:B------:R-:W-:-:S07]  /*a190*/  MOV R0, UR5 ;  /* 0x0000000500007c02 */ /* 0x000fce0008000f00 */
.L_x_173:
[----:B-1----:R1:W2:Y:S02]  /*a1a0*/  SYNCS.PHASECHK.TRANS64.TRYWAIT P0, [R0+URZ], R2 ;  /* 0x00000002000075a7 */ /* 0x0022a400080011ff */
[----:B--2---:R-:W-:Y:S05]  /*a1b0*/  @!P0 NANOSLEEP.SYNCS 0x989680 ;  /* 0x009896800000895d */ /* 0x004fea0003900000 */
[----:B------:R-:W2:Y:S02]  /*a1c0*/  @!P0 SYNCS.PHASECHK.TRANS64 P0, [R0+URZ], R2 ;  /* 0x00000002000085a7 */ /* 0x000ea400080010ff */
[----:B--2---:R-:W-:Y:S05]  /*a1d0*/  @!P0 BRA `(.L_x_173) ;  /* 0xfffffffc00f08947 */ /* 0x004fea000383ffff */
[----:B------:R-:W-:Y:S05]  /*a1e0*/  BRA `(.L_x_174) ;  /* 0xffffff8c00487947 */ /* 0x000fea000383ffff */
.L_x_44:
[----:B------:R-:W-:-:S07]  /*a1f0*/  MOV R0, UR5 ;  /* 0x0000000500007c02 */ /* 0x000fce0008000f00 */
.L_x_175:
[----:B-1----:R1:W2:Y:S02]  /*a200*/  SYNCS.PHASECHK.TRANS64.TRYWAIT P0, [R0+URZ], R2 ;  /* 0x00000002000075a7 */ /* 0x0022a400080011ff */
[----:B--2---:R-:W-:Y:S05]  /*a210*/  @!P0 NANOSLEEP.SYNCS 0x989680 ;  /* 0x009896800000895d */ /* 0x004fea0003900000 */
[----:B------:R-:W2:Y:S02]  /*a220*/  @!P0 SYNCS.PHASECHK.TRANS64 P0, [R0+URZ], R2 ;  /* 0x00000002000085a7 */ /* 0x000ea400080010ff */
[----:B--2---:R-:W-:Y:S05]  /*a230*/  @!P0 BRA `(.L_x_175) ;  /* 0xfffffffc00f08947 */ /* 0x004fea000383ffff */
[----:B------:R-:W-:Y:S05]  /*a240*/  BRA `(.L_x_176) ;  /* 0xffffff8c00587947 */ /* 0x000fea000383ffff */
.L_x_45:
[----:B------:R-:W-:-:S07]  /*a250*/  MOV R0, UR5 ;  /* 0x0000000500007c02 */ /* 0x000fce0008000f00 */
.L_x_177:
[----:B-1----:R1:W2:Y:S02]  /*a260*/  SYNCS.PHASECHK.TRANS64.TRYWAIT P0, [R0+URZ], R2 ;  /* 0x00000002000075a7 */ /* 0x0022a400080011ff */
[----:B--2---:R-:W-:Y:S05]  /*a270*/  @!P0 NANOSLEEP.SYNCS 0x989680 ;  /* 0x009896800000895d */ /* 0x004fea0003900000 */
[----:B------:R-:W2:Y:S02]  /*a280*/  @!P0 SYNCS.PHASECHK.TRANS64 P0, [R0+URZ], R2 ;  /* 0x00000002000085a7 */ /* 0x000ea400080010ff */
[----:B--2---:R-:W-:Y:S05]  /*a290*/  @!P0 BRA `(.L_x_177) ;  /* 0xfffffffc00f08947 */ /* 0x004fea000383ffff */
[----:B------:R-:W-:Y:S05]  /*a2a0*/  BRA `(.L_x_178) ;  /* 0xffffff8c00687947 */ /* 0x000fea000383ffff */
.L_x_46:
[----:B------:R-:W-:-:S07]  /*a2b0*/  MOV R0, UR5 ;  /* 0x0000000500007c02 */ /* 0x000fce0008000f00 */
.L_x_179:
[----:B-1----:R1:W2:Y:S02]  /*a2c0*/  SYNCS.PHASECHK.TRANS64.TRYWAIT P0, [R0+URZ], R2 ;  /* 0x00000002000075a7 */ /* 0x0022a400080011ff */
[----:B--2---:R-:W-:Y:S05]  /*a2d0*/  @!P0 NANOSLEEP.SYNCS 0x989680 ;  /* 0x009896800000895d */ /* 0x004fea0003900000 */
[----:B------:R-:W2:Y:S02]  /*a2e0*/  @!P0 SYNCS.PHASECHK.TRANS64 P0, [R0+URZ], R2 ;  /* 0x00000002000085a7 */ /* 0x000ea400080010ff */
[----:B--2---:R-:W-:Y:S05]  /*a2f0*/  @!P0 BRA `(.L_x_179) ;  /* 0xfffffffc00f08947 */ /* 0x004fea000383ffff */
[----:B------:R-:W-:Y:S05]  /*a300*/  BRA `(.L_x_180) ;  /* 0xffffff8c00787947 */ /* 0x000fea000383ffff */
.L_x_47:
[----:B------:R-:W-:-:S07]  /*a310*/  MOV R0, UR5 ;  /* 0x0000000500007c02 */ /* 0x000fce0008000f00 */
.L_x_181:
[----:B-1----:R1:W2:Y:S02]  /*a320*/  SYNCS.PHASECHK.TRANS64.TRYWAIT P0, [R0+URZ], R2 ;  /* 0x00000002000075a7 */ /* 0x0022a400080011ff */
[----:B--2---:R-:W-:Y:S05]  /*a330*/  @!P0 NANOSLEEP.SYNCS 0x989680 ;  /* 0x009896800000895d */ /* 0x004fea0003900000 */
[----:B------:R-:W2:Y:S02]  /*a340*/  @!P0 SYNCS.PHASECHK.TRANS64 P0, [R0+URZ], R2 ;  /* 0x00000002000085a7 */ /* 0x000ea400080010ff */
[----:B--2---:R-:W-:Y:S05]  /*a350*/  @!P0 BRA `(.L_x_181) ;  /* 0xfffffffc00f08947 */ /* 0x004fea000383ffff */
[----:B------:R-:W-:Y:S05]  /*a360*/  BRA `(.L_x_182) ;  /* 0xffffff8c00887947 */ /* 0x000fea000383ffff */
.L_x_48:
[----:B------:R-:W-:-:S07]  /*a370*/  MOV R0, UR5 ;  /* 0x0000000500007c02 */ /* 0x000fce0008000f00 */
.L_x_183:
[----:B-1----:R1:W2:Y:S02]  /*a380*/  SYNCS.PHASECHK.TRANS64.TRYWAIT P0, [R0+URZ], R2 ;  /* 0x00000002000075a7 */ /* 0x0022a400080011ff */
[----:B--2---:R-:W-:Y:S05]  /*a390*/  @!P0 NANOSLEEP.SYNCS 0x989680 ;  /* 0x009896800000895d */ /* 0x004fea0003900000 */
[----:B------:R-:W2:Y:S02]  /*a3a0*/  @!P0 SYNCS.PHASECHK.TRANS64 P0, [R0+URZ], R2 ;  /* 0x00000002000085a7 */ /* 0x000ea400080010ff */
[----:B--2---:R-:W-:Y:S05]  /*a3b0*/  @!P0 BRA `(.L_x_183) ;  /* 0xfffffffc00f08947 */ /* 0x004fea000383ffff */
[----:B------:R-:W-:Y:S05]  /*a3c0*/  BRA `(.L_x_184) ;  /* 0xffffff8c00987947 */ /* 0x000fea000383ffff */
.L_x_49:
[----:B------:R-:W-:-:S07]  /*a3d0*/  MOV R0, UR5 ;  /* 0x0000000500007c02 */ /* 0x000fce0008000f00 */
.L_x_185:
[----:B-1----:R1:W2:Y:S02]  /*a3e0*/  SYNCS.PHASECHK.TRANS64.TRYWAIT P0, [R0+URZ], R2 ;  /* 0x00000002000075a7 */ /* 0x0022a400080011ff */
[----:B--2---:R-:W-:Y:S05]  /*a3f0*/  @!P0 NANOSLEEP.SYNCS 0x989680 ;  /* 0x009896800000895d */ /* 0x004fea0003900000 */
[----:B------:R-:W2:Y:S02]  /*a400*/  @!P0 SYNCS.PHASECHK.TRANS64 P0, [R0+URZ], R2 ;  /* 0x00000002000085a7 */ /* 0x000ea400080010ff */
[----:B--2---:R-:W-:Y:S05]  /*a410*/  @!P0 BRA `(.L_x_185) ;  /* 0xfffffffc00f08947 */ /* 0x004fea000383ffff */
[----:B------:R-:W-:Y:S05]  /*a420*/  BRA `(.L_x_186) ;  /* 0xffffff8c00a87947 */ /* 0x000fea000383ffff */
.L_x_50:
[----:B------:R-:W-:-:S07]  /*a430*/  MOV R0, UR5 ;  /* 0x0000000500007c02 */ /* 0x000fce0008000f00 */
.L_x_187:
[----:B-1----:R1:W2:Y:S02]  /*a440*/  SYNCS.PHASECHK.TRANS64.TRYWAIT P0, [R0+URZ], R2 ;  /* 0x00000002000075a7 */ /* 0x0022a400080011ff */
[----:B--2---:R-:W-:Y:S05]  /*a450*/  @!P0 NANOSLEEP.SYNCS 0x989680 ;  /* 0x009896800000895d */ /* 0x004fea0003900000 */
[----:B------:R-:W2:Y:S02]  /*a460*/  @!P0 SYNCS.PHASECHK.TRANS64 P0, [R0+URZ], R2 ;  /* 0x00000002000085a7 */ /* 0x000ea400080010ff */
[----:B--2---:R-:W-:Y:S05]  /*a470*/  @!P0 BRA `(.L_x_187) ;  /* 0xfffffffc00f08947 */ /* 0x004fea000383ffff */
[----:B------:R-:W-:Y:S05]  /*a480*/  BRA `(.L_x_188) ;  /* 0xffffff8c00b87947 */ /* 0x000fea000383ffff */
.L_x_51:
[----:B------:R-:W-:-:S07]  /*a490*/  MOV R0, UR5 ;  /* 0x0000000500007c02 */ /* 0x000fce0008000f00 */
.L_x_189:
[----:B-1----:R1:W2:Y:S02]  /*a4a0*/  SYNCS.PHASECHK.TRANS64.TRYWAIT P0, [R0+URZ], R2 ;  /* 0x00000002000075a7 */ /* 0x0022a400080011ff */
[----:B--2---:R-:W-:Y:S05]  /*a4b0*/  @!P0 NANOSLEEP.SYNCS 0x989680 ;  /* 0x009896800000895d */ /* 0x004fea0003900000 */
[----:B------:R-:W2:Y:S02]  /*a4c0*/  @!P0 SYNCS.PHASECHK.TRANS64 P0, [R0+URZ], R2 ;  /* 0x00000002000085a7 */ /* 0x000ea400080010ff */
[----:B--2---:R-:W-:Y:S05]  /*a4d0*/  @!P0 BRA `(.L_x_189) ;  /* 0xfffffffc00f08947 */ /* 0x004fea000383ffff */
[----:B------:R-:W-:Y:S05]  /*a4e0*/  BRA `(.L_x_190) ;  /* 0xffffff8c00c87947 */ /* 0x000fea000383ffff */
.L_x_52:
[----:B------:R-:W-:-:S07]  /*a4f0*/  MOV R0, UR5 ;  /* 0x0000000500007c02 */ /* 0x000fce0008000f00 */
.L_x_191:
[----:B-1----:R1:W2:Y:S02]  /*a500*/  SYNCS.PHASECHK.TRANS64.TRYWAIT P0, [R0+URZ], R2 ;  /* 0x00000002000075a7 */ /* 0x0022a400080011ff */
[----:B--2---:R-:W-:Y:S05]  /*a510*/  @!P0 NANOSLEEP.SYNCS 0x989680 ;  /* 0x009896800000895d */ /* 0x004fea0003900000 */
[----:B------:R-:W2:Y:S02]  /*a520*/  @!P0 SYNCS.PHASECHK.TRANS64 P0, [R0+URZ], R2 ;  /* 0x00000002000085a7 */ /* 0x000ea400080010ff */
[----:B--2---:R-:W-:Y:S05]  /*a530*/  @!P0 BRA `(.L_x_191) ;  /* 0xfffffffc00f08947 */ /* 0x004fea000383ffff */
[----:B------:R-:W-:Y:S05]  /*a540*/  BRA `(.L_x_192) ;  /* 0xffffff8c00d87947 */ /* 0x000fea000383ffff */
.L_x_53:
[----:B------:R-:W-:-:S07]  /*a550*/  MOV R0, UR5 ;  /* 0x0000000500007c02 */ /* 0x000fce0008000f00 */
.L_x_193:
[----:B-1----:R1:W2:Y:S02]  /*a560*/  SYNCS.PHASECHK.TRANS64.TRYWAIT P0, [R0+URZ], R2 ;  /* 0x00000002000075a7 */ /* 0x0022a400080011ff */
[----:B--2---:R-:W-:Y:S05]  /*a570*/  @!P0 NANOSLEEP.SYNCS 0x989680 ;  /* 0x009896800000895d */ /* 0x004fea0003900000 */
[----:B------:R-:W2:Y:S02]  /*a580*/  @!P0 SYNCS.PHASECHK.TRANS64 P0, [R0+URZ], R2 ;  /* 0x00000002000085a7 */ /* 0x000ea400080010ff */
[----:B--2---:R-:W-:Y:S05]  /*a590*/  @!P0 BRA `(.L_x_193) ;  /* 0xfffffffc00f08947 */ /* 0x004fea000383ffff */
[----:B------:R-:W-:Y:S05]  /*a5a0*/  BRA `(.L_x_194) ;  /* 0xffffff8c00e87947 */ /* 0x000fea000383ffff */
.L_x_54:
[----:B------:R-:W-:-:S07]  /*a5b0*/  MOV R0, UR5 ;  /* 0x0000000500007c02 */ /* 0x000fce0008000f00 */
.L_x_195:
[----:B-1----:R1:W2:Y:S02]  /*a5c0*/  SYNCS.PHASECHK.TRANS64.TRYWAIT P0, [R0+URZ], R2 ;  /* 0x00000002000075a7 */ /* 0x0022a400080011ff */
[----:B--2---:R-:W-:Y:S05]  /*a5d0*/  @!P0 NANOSLEEP.SYNCS 0x989680 ;  /* 0x009896800000895d */ /* 0x004fea0003900000 */
[----:B------:R-:W2:Y:S02]  /*a5e0*/  @!P0 SYNCS.PHASECHK.TRANS64 P0, [R0+URZ], R2 ;  /* 0x00000002000085a7 */ /* 0x000ea400080010ff */
[----:B--2---:R-:W-:Y:S05]  /*a5f0*/  @!P0 BRA `(.L_x_195) ;  /* 0xfffffffc00f08947 */ /* 0x004fea000383ffff */
[----:B------:R-:W-:Y:S05]  /*a600*/  BRA `(.L_x_196) ;  /* 0xffffff8c00f87947 */ /* 0x000fea000383ffff */
.L_x_55:
[----:B------:R-:W-:-:S07]  /*a610*/  MOV R0, UR5 ;  /* 0x0000000500007c02 */ /* 0x000fce0008000f00 */
.L_x_197:
[----:B-1----:R1:W2:Y:S02]  /*a620*/  SYNCS.PHASECHK.TRANS64.TRYWAIT P0, [R0+URZ], R2 ;  /* 0x00000002000075a7 */ /* 0x0022a400080011ff */
[----:B--2---:R-:W-:Y:S05]  /*a630*/  @!P0 NANOSLEEP.SYNCS 0x989680 ;  /* 0x009896800000895d */ /* 0x004fea0003900000 */
[----:B------:R-:W2:Y:S02]  /*a640*/  @!P0 SYNCS.PHASECHK.TRANS64 P0, [R0+URZ], R2 ;  /* 0x00000002000085a7 */ /* 0x000ea400080010ff */
[----:B--2---:R-:W-:Y:S05]  /*a650*/  @!P0 BRA `(.L_x_197) ;  /* 0xfffffffc00f08947 */ /* 0x004fea000383ffff */
[----:B------:R-:W-:Y:S05]  /*a660*/  BRA `(.L_x_198) ;  /* 0xffffff9000087947 */ /* 0x000fea000383ffff */
.L_x_56:
[----:B------:R-:W-:-:S07]  /*a670*/  MOV R0, UR5 ;  /* 0x0000000500007c02 */ /* 0x000fce0008000f00 */
.L_x_199:
[----:B-1----:R1:W2:Y:S02]  /*a680*/  SYNCS.PHASECHK.TRANS64.TRYWAIT P0, [R0+URZ], R2 ;  /* 0x00000002000075a7 */ /* 0x0022a400080011ff */
[----:B--2---:R-:W-:Y:S05]  /*a690*/  @!P0 NANOSLEEP.SYNCS 0x989680 ;  /* 0x009896800000895d */ /* 0x004fea0003900000 */
[----:B------:R-:W2:Y:S02]  /*a6a0*/  @!P0 SYNCS.PHASECHK.TRANS64 P0, [R0+URZ], R2 ;  /* 0x00000002000085a7 */ /* 0x000ea400080010ff */
[----:B--2---:R-:W-:Y:S05]  /*a6b0*/  @!P0 BRA `(.L_x_199) ;  /* 0xfffffffc00f08947 */ /* 0x004fea000383ffff */
[----:B------:R-:W-:Y:S05]  /*a6c0*/  BRA `(.L_x_200) ;  /* 0xffffff9000187947 */ /* 0x000fea000383ffff */
.L_x_57:
[----:B------:R-:W-:-:S07]  /*a6d0*/  MOV R0, UR5 ;  /* 0x0000000500007c02 */ /* 0x000fce0008000f00 */
.L_x_201:
[----:B-1----:R1:W2:Y:S02]  /*a6e0*/  SYNCS.PHASECHK.TRANS64.TRYWAIT P0, [R0+URZ], R2 ;  /* 0x00000002000075a7 */ /* 0x0022a400080011ff */
[----:B--2---:R-:W-:Y:S05]  /*a6f0*/  @!P0 NANOSLEEP.SYNCS 0x989680 ;  /* 0x009896800000895d */ /* 0x004fea0003900000 */
[----:B------:R-:W2:Y:S02]  /*a700*/  @!P0 SYNCS.PHASECHK.TRANS64 P0, [R0+URZ], R2 ;  /* 0x00000002000085a7 */ /* 0x000ea400080010ff */
[----:B--2---:R-:W-:Y:S05]  /*a710*/  @!P0 BRA `(.L_x_201) ;  /* 0xfffffffc00f08947 */ /* 0x004fea000383ffff */
[----:B------:R-:W-:Y:S05]  /*a720*/  BRA `(.L_x_202) ;  /* 0xffffff9000287947 */ /* 0x000fea000383ffff */
.L_x_58:
[----:B------:R-:W-:-:S07]  /*a730*/  MOV R0, UR5 ;  /* 0x0000000500007c02 */ /* 0x000fce0008000f00 */
.L_x_203:
[----:B-1----:R1:W2:Y:S02]  /*a740*/  SYNCS.PHASECHK.TRANS64.TRYWAIT P0, [R0+URZ], R2 ;  /* 0x00000002000075a7 */ /* 0x0022a400080011ff */
[----:B--2---:R-:W-:Y:S05]  /*a750*/  @!P0 NANOSLEEP.SYNCS 0x989680 ;  /* 0x009896800000895d */ /* 0x004fea0003900000 */
[----:B------:R-:W2:Y:S02]  /*a760*/  @!P0 SYNCS.PHASECHK.TRANS64 P0, [R0+URZ], R2 ;  /* 0x00000002000085a7 */ /* 0x000ea400080010ff */
[----:B--2---:R-:W-:Y:S05]  /*a770*/  @!P0 BRA `(.L_x_203) ;  /* 0xfffffffc00f08947 */ /* 0x004fea000383ffff */
[----:B------:R-:W-:Y:S05]  /*a780*/  BRA `(.L_x_204) ;  /* 0xffffff9000387947 */ /* 0x000fea000383ffff */
.L_x_59:
[----:B------:R-:W-:-:S07]  /*a790*/  MOV R0, UR5 ;  /* 0x0000000500007c02 */ /* 0x000fce0008000f00 */
.L_x_205:
[----:B-1----:R1:W2:Y:S02]  /*a7a0*/  SYNCS.PHASECHK.TRANS64.TRYWAIT P0, [R0+URZ], R2 ;  /* 0x00000002000075a7 */ /* 0x0022a400080011ff */
[----:B--2---:R-:W-:Y:S05]  /*a7b0*/  @!P0 NANOSLEEP.SYNCS 0x989680 ;  /* 0x009896800000895d */ /* 0x004fea0003900000 */
[----:B------:R-:W2:Y:S02]  /*a7c0*/  @!P0 SYNCS.PHASECHK.TRANS64 P0, [R0+URZ], R2 ;  /* 0x00000002000085a7 */ /* 0x000ea400080010ff */
[----:B--2---:R-:W-:Y:S05]  /*a7d0*/  @!P0 BRA `(.L_x_205) ;  /* 0xfffffffc00f08947 */ /* 0x004fea000383ffff */
[----:B------:R-:W-:Y:S05]  /*a7e0*/  BRA `(.L_x_206) ;  /* 0xffffff9000487947 */ /* 0x000fea000383ffff */
.L_x_60:
[----:B------:R-:W-:-:S07]  /*a7f0*/  MOV R0, UR5 ;  /* 0x0000000500007c02 */ /* 0x000fce0008000f00 */
.L_x_207:
[----:B-1----:R1:W2:Y:S02]  /*a800*/  SYNCS.PHASECHK.TRANS64.TRYWAIT P0, [R0+URZ], R2 ;  /* 0x00000002000075a7 */ /* 0x0022a400080011ff */
[----:B--2---:R-:W-:Y:S05]  /*a810*/  @!P0 NANOSLEEP.SYNCS 0x989680 ;  /* 0x009896800000895d */ /* 0x004fea0003900000 */
[----:B------:R-:W2:Y:S02]  /*a820*/  @!P0 SYNCS.PHASECHK.TRANS64 P0, [R0+URZ], R2 ;  /* 0x00000002000085a7 */ /* 0x000ea400080010ff */
[----:B--2---:R-:W-:Y:S05]  /*a830*/  @!P0 BRA `(.L_x_207) ;  /* 0xfffffffc00f08947 */ /* 0x004fea000383ffff */
[----:B------:R-:W-:Y:S05]  /*a840*/  BRA `(.L_x_208) ;  /* 0xffffff9000587947 */ /* 0x000fea000383ffff */
.L_x_61:
[----:B------:R-:W-:-:S07]  /*a850*/  MOV R0, UR5 ;  /* 0x0000000500007c02 */ /* 0x000fce0008000f00 */
.L_x_209:
[----:B-1----:R1:W2:Y:S02]  /*a860*/  SYNCS.PHASECHK.TRANS64.TRYWAIT P0, [R0+URZ], R2 ;  /* 0x00000002000075a7 */ /* 0x0022a400080011ff */
[----:B--2---:R-:W-:Y:S05]  /*a870*/  @!P0 NANOSLEEP.SYNCS 0x989680 ;  /* 0x009896800000895d */ /* 0x004fea0003900000 */
[----:B------:R-:W2:Y:S02]  /*a880*/  @!P0 SYNCS.PHASECHK.TRANS64 P0, [R0+URZ], R2 ;  /* 0x00000002000085a7 */ /* 0x000ea400080010ff */
[----:B--2---:R-:W-:Y:S05]  /*a890*/  @!P0 BRA `(.L_x_209) ;  /* 0xfffffffc00f08947 */ /* 0x004fea000383ffff */
[----:B------:R-:W-:Y:S05]  /*a8a0*/  BRA `(.L_x_210) ;  /* 0xffffff9000687947 */ /* 0x000fea000383ffff */
.L_x_62:
[----:B------:R-:W-:-:S07]  /*a8b0*/  MOV R0, UR5 ;  /* 0x0000000500007c02 */ /* 0x000fce0008000f00 */
.L_x_211:
[----:B-1----:R1:W2:Y:S02]  /*a8c0*/  SYNCS.PHASECHK.TRANS64.TRYWAIT P0, [R0+URZ], R2 ;  /* 0x00000002000075a7 */ /* 0x0022a400080011ff */
[----:B--2---:R-:W-:Y:S05]  /*a8d0*/  @!P0 NANOSLEEP.SYNCS 0x989680 ;  /* 0x009896800000895d */ /* 0x004fea0003900000 */
[----:B------:R-:W2:Y:S02]  /*a8e0*/  @!P0 SYNCS.PHASECHK.TRANS64 P0, [R0+URZ], R2 ;  /* 0x00000002000085a7 */ /* 0x000ea400080010ff */
[----:B--2---:R-:W-:Y:S05]  /*a8f0*/  @!P0 BRA `(.L_x_211) ;  /* 0xfffffffc00f08947 */ /* 0x004fea000383ffff */
[----:B------:R-:W-:Y:S05]  /*a900*/  BRA `(.L_x_212) ;  /* 0xffffff9000787947 */ /* 0x000fea000383ffff */
.L_x_63:
[----:B------:R-:W-:-:S07]  /*a910*/  MOV R0, UR5 ;  /* 0x0000000500007c02 */ /* 0x000fce0008000f00 */
.L_x_213:
[----:B-1----:R1:W2:Y:S02]  /*a920*/  SYNCS.PHASECHK.TRANS64.TRYWAIT P0, [R0+URZ], R2 ;  /* 0x00000002000075a7 */ /* 0x0022a400080011ff */
[----:B--2---:R-:W-:Y:S05]  /*a930*/  @!P0 NANOSLEEP.SYNCS 0x989680 ;  /* 0x009896800000895d */ /* 0x004fea0003900000 */
[----:B------:R-:W2:Y:S02]  /*a940*/  @!P0 SYNCS.PHASECHK.TRANS64 P0, [R0+URZ], R2 ;  /* 0x00000002000085a7 */ /* 0x000ea400080010ff */
[----:B--2---:R-:W-:Y:S05]  /*a950*/  @!P0 BRA `(.L_x_213) ;  /* 0xfffffffc00f08947 */ /* 0x004fea000383ffff */
[----:B------:R-:W-:Y:S05]  /*a960*/  BRA `(.L_x_214) ;  /* 0xffffff9000887947 */ /* 0x000fea000383ffff */
.L_x_64:
[----:B------:R-:W-:-:S07]  /*a970*/  MOV R0, UR5 ;  /* 0x0000000500007c02 */ /* 0x000fce0008000f00 */
.L_x_215:
[----:B-1----:R1:W2:Y:S02]  /*a980*/  SYNCS.PHASECHK.TRANS64.TRYWAIT P0, [R0+URZ], R2 ;  /* 0x00000002000075a7 */ /* 0x0022a400080011ff */
[----:B--2---:R-:W-:Y:S05]  /*a990*/  @!P0 NANOSLEEP.SYNCS 0x989680 ;  /* 0x009896800000895d */ /* 0x004fea0003900000 */
[----:B------:R-:W2:Y:S02]  /*a9a0*/  @!P0 SYNCS.PHASECHK.TRANS64 P0, [R0+URZ], R2 ;  /* 0x00000002000085a7 */ /* 0x000ea400080010ff */
[----:B--2---:R-:W-:Y:S05]  /*a9b0*/  @!P0 BRA `(.L_x_215) ;  /* 0xfffffffc00f08947 */ /* 0x004fea000383ffff */
[----:B------:R-:W-:Y:S05]  /*a9c0*/  BRA `(.L_x_216) ;  /* 0xffffff9000987947 */ /* 0x000fea000383ffff */
.L_x_65:
[----:B------:R-:W-:-:S07]  /*a9d0*/  MOV R0, UR5 ;  /* 0x0000000500007c02 */ /* 0x000fce0008000f00 */
.L_x_217:
[----:B-1----:R1:W2:Y:S02]  /*a9e0*/  SYNCS.PHASECHK.TRANS64.TRYWAIT P0, [R0+URZ], R2 ;  /* 0x00000002000075a7 */ /* 0x0022a400080011ff */
[----:B--2---:R-:W-:Y:S05]  /*a9f0*/  @!P0 NANOSLEEP.SYNCS 0x989680 ;  /* 0x009896800000895d */ /* 0x004fea0003900000 */
[----:B------:R-:W2:Y:S02]  /*aa00*/  @!P0 SYNCS.PHASECHK.TRANS64 P0, [R0+URZ], R2 ;  /* 0x00000002000085a7 */ /* 0x000ea400080010ff */
[----:B--2---:R-:W-:Y:S05]  /*aa10*/  @!P0 BRA `(.L_x_217) ;  /* 0xfffffffc00f08947 */ /* 0x004fea000383ffff */
[----:B------:R-:W-:Y:S05]  /*aa20*/  BRA `(.L_x_218) ;  /* 0xffffff9000a87947 */ /* 0x000fea000383ffff */
.L_x_68:
[----:B------:R-:W-:-:S07]  /*aa30*/  MOV R4, UR4 ;  /* 0x0000000400047c02 */ /* 0x000fce0008000f00 */
.L_x_219:
[----:B--2---:R2:W3:Y:S02]  /*aa40*/  SYNCS.PHASECHK.TRANS64.TRYWAIT P1, [R4+URZ+0x1f8], R6 ;  /* 0x0001f806040075a7 */ /* 0x0044e400080211ff */
[----:B---3--:R-:W-:Y:S05]  /*aa50*/  @!P1 NANOSLEEP.SYNCS 0x989680 ;  /* 0x009896800000995d */ /* 0x008fea0003900000 */
[----:B------:R-:W3:Y:S02]  /*aa60*/  @!P1 SYNCS.PHASECHK.TRANS64 P1, [R4+URZ+0x1f8], R6 ;  /* 0x0001f806040095a7 */ /* 0x000ee400080210ff */
[----:B---3--:R-:W-:Y:S05]  /*aa70*/  @!P1 BRA `(.L_x_219) ;  /* 0xfffffffc00f09947 */ /* 0x008fea000383ffff */
[----:B------:R-:W-:Y:S05]  /*aa80*/  BRA `(.L_x_220) ;  /* 0xffffff9400187947 */ /* 0x000fea000383ffff */
.L_x_69:
[----:B--2---:R-:W-:-:S07]  /*aa90*/  MOV R4, UR4 ;  /* 0x0000000400047c02 */ /* 0x004fce0008000f00 */
.L_x_221:
[----:B--2---:R2:W3:Y:S02]  /*aaa0*/  SYNCS.PHASECHK.TRANS64.TRYWAIT P1, [R4+URZ+0x1f0], R5 ;  /* 0x0001f005040075a7 */ /* 0x0044e400080211ff */
[----:B---3--:R-:W-:Y:S05]  /*aab0*/  @!P1 NANOSLEEP.SYNCS 0x989680 ;  /* 0x009896800000995d */ /* 0x008fea0003900000 */
[----:B------:R-:W3:Y:S02]  /*aac0*/  @!P1 SYNCS.PHASECHK.TRANS64 P1, [R4+URZ+0x1f0], R5 ;  /* 0x0001f005040095a7 */ /* 0x000ee400080210ff */
[----:B---3--:R-:W-:Y:S05]  /*aad0*/  @!P1 BRA `(.L_x_221) ;  /* 0xfffffffc00f09947 */ /* 0x008fea000383ffff */
[----:B------:R-:W-:Y:S05]  /*aae0*/  BRA `(.L_x_222) ;  /* 0xffffff9400207947 */ /* 0x000fea000383ffff */
.L_x_79:
[----:B--2---:R-:W-:-:S04]  /*aaf0*/  MOV R5, UR5 ;  /* 0x0000000500057c02 */ /* 0x004fc80008000f00 */
[----:B------:R2:W3:Y:S03]  /*ab00*/  SYNCS.PHASECHK.TRANS64.TRYWAIT P0, [R5+URZ+0x8], R6 ;  /* 0x00000806050075a7 */ /* 0x0004e600080011ff */
[----:B---3--:R-:W-:Y:S05]  /*ab10*/  @!P0 NANOSLEEP.SYNCS 0x989680 ;  /* 0x009896800000895d */ /* 0x008fea0003900000 */
[----:B------:R-:W3:Y:S02]  /*ab20*/  @!P0 SYNCS.PHASECHK.TRANS64 P0, [R5+URZ+0x8], R6 ;  /* 0x00000806050085a7 */ /* 0x000ee400080010ff */
[----:B---3--:R-:W-:Y:S05]  /*ab30*/  @!P0 BRA `(.L_x_79) ;  /* 0xfffffffc00ec8947 */ /* 0x008fea000383ffff */
[----:B------:R-:W-:Y:S05]  /*ab40*/  BRA `(.L_x_78) ;  /* 0xffffff9400ec7947 */ /* 0x000fea000383ffff */
.L_x_81:
[----:B------:R-:W-:Y:S01]  /*ab50*/  BSSY B0, `(.L_x_223) ;  /* 0x0000006000007945 */ /* 0x000fe20003800000 */
[----:B------:R-:W-:-:S07]  /*ab60*/  MOV R15, 0xffffffff ;  /* 0xffffffff000f7802 */ /* 0x000fce0000000f00 */
[----:B-12--5:R-:W-:Y:S05]  /*ab70*/  WARPSYNC.COLLECTIVE R15, `(.L_x_224) ;  /* 0x000000000f0c7348 */ /* 0x026fea0003c00000 */
[----:B------:R-:W-:Y:S02]  /*ab80*/  ELECT P6, UR79, PT ;  /* 0x00000000004f782f */ /* 0x000fe400038c0000 */
[----:B------:R-:W-:Y:S01]  /*ab90*/  MOV R14, UR79 ;  /* 0x0000004f000e7c02 */ /* 0x000fe20008000f00 */
[----:B-12--5:R-:W-:Y:S10]  /*aba0*/  ENDCOLLECTIVE ;  /* 0x000000000000791b */ /* 0x026ff40003800000 */
.L_x_224:
[----:B------:R-:W-:Y:S05]  /*abb0*/  BSYNC B0 ;  /* 0x0000000000007941 */ /* 0x000fea0003800000 */
.L_x_223:
[----:B------:R-:W-:Y:S05]  /*abc0*/  BRA `(.L_x_225) ;  /* 0xffffff98001c7947 */ /* 0x000fea000383ffff */
.L_x_83:
[----:B--2---:R-:W-:-:S04]  /*abd0*/  MOV R3, UR5 ;  /* 0x0000000500037c02 */ /* 0x004fc80008000f00 */
[----:B------:R2:W3:Y:S03]  /*abe0*/  SYNCS.PHASECHK.TRANS64.TRYWAIT P0, [R3+URZ+0x8], R4 ;  /* 0x00000804030075a7 */ /* 0x0004e600080011ff */
[----:B---3--:R-:W-:Y:S05]  /*abf0*/  @!P0 NANOSLEEP.SYNCS 0x989680 ;  /* 0x009896800000895d */ /* 0x008fea0003900000 */
[----:B------:R-:W3:Y:S02]  /*ac00*/  @!P0 SYNCS.PHASECHK.TRANS64 P0, [R3+URZ+0x8], R4 ;  /* 0x00000804030085a7 */ /* 0x000ee400080010ff */
[----:B---3--:R-:W-:Y:S05]  /*ac10*/  @!P0 BRA `(.L_x_83) ;  /* 0xfffffffc00ec8947 */ /* 0x008fea000383ffff */
[----:B------:R-:W-:Y:S05]  /*ac20*/  BRA `(.L_x_82) ;  /* 0xffffff9800207947 */ /* 0x000fea000383ffff */
.L_x_84:
[----:B------:R-:W-:-:S07]  /*ac30*/  MOV R4, UR17 ;  /* 0x0000001100047c02 */ /* 0x000fce0008000f00 */
.L_x_226:
[----:B-1----:R1:W2:Y:S02]  /*ac40*/  SYNCS.PHASECHK.TRANS64.TRYWAIT P0, [R4+URZ+0x1f0], R5 ;  /* 0x0001f005040075a7 */ /* 0x0022a400080011ff */
[----:B--2---:R-:W-:Y:S05]  /*ac50*/  @!P0 NANOSLEEP.SYNCS 0x989680 ;  /* 0x009896800000895d */ /* 0x004fea0003900000 */
[----:B------:R-:W2:Y:S02]  /*ac60*/  @!P0 SYNCS.PHASECHK.TRANS64 P0, [R4+URZ+0x1f0], R5 ;  /* 0x0001f005040085a7 */ /* 0x000ea400080010ff */
[----:B--2---:R-:W-:Y:S05]  /*ac70*/  @!P0 BRA `(.L_x_226) ;  /* 0xfffffffc00f08947 */ /* 0x004fea000383ffff */
[----:B------:R-:W-:Y:S05]  /*ac80*/  BRA `(.L_x_227) ;  /* 0xffffff9c00087947 */ /* 0x000fea000383ffff */
.L_x_86:
[----:B------:R-:W-:-:S07]  /*ac90*/  MOV R4, UR22 ;  /* 0x0000001600047c02 */ /* 0x000fce0008000f00 */
.L_x_228:
[----:B-1----:R1:W2:Y:S02]  /*aca0*/  SYNCS.PHASECHK.TRANS64.TRYWAIT P0, [R4+URZ+0x210], R5 ;  /* 0x00021005040075a7 */ /* 0x0022a400080011ff */
[----:B--2---:R-:W-:Y:S05]  /*acb0*/  @!P0 NANOSLEEP.SYNCS 0x989680 ;  /* 0x009896800000895d */ /* 0x004fea0003900000 */
[----:B------:R-:W2:Y:S02]  /*acc0*/  @!P0 SYNCS.PHASECHK.TRANS64 P0, [R4+URZ+0x210], R5 ;  /* 0x00021005040085a7 */ /* 0x000ea400080010ff */
[----:B--2---:R-:W-:Y:S05]  /*acd0*/  @!P0 BRA `(.L_x_228) ;  /* 0xfffffffc00f08947 */ /* 0x004fea000383ffff */
[----:B------:R-:W-:Y:S05]  /*ace0*/  BRA `(.L_x_85) ;  /* 0xffffff9c00287947 */ /* 0x000fea000383ffff */
.L_x_90:
[----:B-1----:R-:W-:Y:S07]  /*acf0*/  MOV R4, UR10 ;  /* 0x0000000a00047c02 */ /* 0x002fee0008000f00 */
.L_x_229:
[----:B-1----:R1:W2:Y:S02]  /*ad00*/  SYNCS.PHASECHK.TRANS64.TRYWAIT P0, [R4+URZ], R6 ;  /* 0x00000006040075a7 */ /* 0x0022a400080011ff */
[----:B--2---:R-:W-:Y:S05]  /*ad10*/  @!P0 NANOSLEEP.SYNCS 0x989680 ;  /* 0x009896800000895d */ /* 0x004fea0003900000 */
[----:B------:R-:W2:Y:S02]  /*ad20*/  @!P0 SYNCS.PHASECHK.TRANS64 P0, [R4+URZ], R6 ;  /* 0x00000006040085a7 */ /* 0x000ea400080010ff */
[----:B--2---:R-:W-:Y:S05]  /*ad30*/  @!P0 BRA `(.L_x_229) ;  /* 0xfffffffc00f08947 */ /* 0x004fea000383ffff */
[----:B------:R-:W-:Y:S05]  /*ad40*/  BRA `(.L_x_89) ;  /* 0xffffff9c004c7947 */ /* 0x000fea000383ffff */
.L_x_94:
[----:B--2---:R-:W-:-:S07]  /*ad50*/  MOV R0, UR4 ;  /* 0x0000000400007c02 */ /* 0x004fce0008000f00 */
.L_x_230:
[----:B-1----:R1:W2:Y:S02]  /*ad60*/  SYNCS.PHASECHK.TRANS64.TRYWAIT P0, [R0+URZ], R2 ;  /* 0x00000002000075a7 */ /* 0x0022a400080011ff */
[----:B--2---:R-:W-:Y:S05]  /*ad70*/  @!P0 NANOSLEEP.SYNCS 0x989680 ;  /* 0x009896800000895d */ /* 0x004fea0003900000 */
[----:B------:R-:W2:Y:S02]  /*ad80*/  @!P0 SYNCS.PHASECHK.TRANS64 P0, [R0+URZ], R2 ;  /* 0x00000002000085a7 */ /* 0x000ea400080010ff */
[----:B--2---:R-:W-:Y:S05]  /*ad90*/  @!P0 BRA `(.L_x_230) ;  /* 0xfffffffc00f08947 */ /* 0x004fea000383ffff */
[----:B------:R-:W-:Y:S05]  /*ada0*/  BRA `(.L_x_231) ;  /* 0xffffffa000247947 */ /* 0x000fea000383ffff */
.L_x_97:
[----:B------:R-:W-:-:S07]  /*adb0*/  MOV R0, UR17 ;  /* 0x0000001100007c02 */ /* 0x000fce0008000f00 */
.L_x_232:
[----:B-1----:R1:W2:Y:S02]  /*adc0*/  SYNCS.PHASECHK.TRANS64.TRYWAIT P1, [R0+URZ+0x220], R2 ;  /* 0x00022002000075a7 */ /* 0x0022a400080211ff */
[----:B--2---:R-:W-:Y:S05]  /*add0*/  @!P1 NANOSLEEP.SYNCS 0x989680 ;  /* 0x009896800000995d */ /* 0x004fea0003900000 */
[----:B------:R-:W2:Y:S02]  /*ade0*/  @!P1 SYNCS.PHASECHK.TRANS64 P1, [R0+URZ+0x220], R2 ;  /* 0x00022002000095a7 */ /* 0x000ea400080210ff */
[----:B--2---:R-:W-:Y:S05]  /*adf0*/  @!P1 BRA `(.L_x_232) ;  /* 0xfffffffc00f09947 */ /* 0x004fea000383ffff */
[----:B------:R-:W-:Y:S05]  /*ae00*/  BRA `(.L_x_233) ;  /* 0xffffffa000707947 */ /* 0x000fea000383ffff */
.L_x_102:
[----:B------:R-:W-:Y:S07]  /*ae10*/  MOV R2, UR31 ;  /* 0x0000001f00027c02 */ /* 0x000fee0008000f00 */
.L_x_234:
[----:B-1----:R1:W2:Y:S02]  /*ae20*/  SYNCS.PHASECHK.TRANS64.TRYWAIT P0, [R2+URZ+0x1f0], R3 ;  /* 0x0001f003020075a7 */ /* 0x0022a400080011ff */
[----:B--2---:R-:W-:Y:S05]  /*ae30*/  @!P0 NANOSLEEP.SYNCS 0x989680 ;  /* 0x009896800000895d */ /* 0x004fea0003900000 */
[----:B------:R-:W2:Y:S02]  /*ae40*/  @!P0 SYNCS.PHASECHK.TRANS64 P0, [R2+URZ+0x1f0], R3 ;  /* 0x0001f003020085a7 */ /* 0x000ea400080010ff */
[----:B--2---:R-:W-:Y:S05]  /*ae50*/  @!P0 BRA `(.L_x_234) ;  /* 0xfffffffc00f08947 */ /* 0x004fea000383ffff */
[----:B------:R-:W-:Y:S05]  /*ae60*/  BRA `(.L_x_235) ;  /* 0xffffffa400c47947 */ /* 0x000fea000383ffff */
.L_x_105:
[----:B------:R-:W-:Y:S07]  /*ae70*/  MOV R2, UR31 ;  /* 0x0000001f00027c02 */ /* 0x000fee0008000f00 */
.L_x_236:
[----:B-1----:R1:W2:Y:S02]  /*ae80*/  SYNCS.PHASECHK.TRANS64.TRYWAIT P2, [R2+URZ+0x1e8], R3 ;  /* 0x0001e803020075a7 */ /* 0x0022a400080411ff */
[----:B--2---:R-:W-:Y:S05]  /*ae90*/  @!P2 NANOSLEEP.SYNCS 0x989680 ;  /* 0x009896800000a95d */ /* 0x004fea0003900000 */
[----:B------:R-:W2:Y:S02]  /*aea0*/  @!P2 SYNCS.PHASECHK.TRANS64 P2, [R2+URZ+0x1e8], R3 ;  /* 0x0001e8030200a5a7 */ /* 0x000ea400080410ff */
[----:B--2---:R-:W-:Y:S05]  /*aeb0*/  @!P2 BRA `(.L_x_236) ;  /* 0xfffffffc00f0a947 */ /* 0x004fea000383ffff */
[----:B------:R-:W-:Y:S05]  /*aec0*/  BRA `(.L_x_104) ;  /* 0xffffffac00287947 */ /* 0x000fea000383ffff */
.L_x_108:
[----:B-1----:R-:W-:Y:S07]  /*aed0*/  MOV R2, UR31 ;  /* 0x0000001f00027c02 */ /* 0x002fee0008000f00 */
.L_x_237:
[----:B-1----:R1:W2:Y:S02]  /*aee0*/  SYNCS.PHASECHK.TRANS64.TRYWAIT P1, [R2+URZ+0x1c0], R8 ;  /* 0x0001c008020075a7 */ /* 0x0022a400080211ff */
[----:B--2---:R-:W-:Y:S05]  /*aef0*/  @!P1 NANOSLEEP.SYNCS 0x989680 ;  /* 0x009896800000995d */ /* 0x004fea0003900000 */
[----:B------:R-:W2:Y:S02]  /*af00*/  @!P1 SYNCS.PHASECHK.TRANS64 P1, [R2+URZ+0x1c0], R8 ;  /* 0x0001c008020095a7 */ /* 0x000ea400080210ff */
[----:B--2---:R-:W-:Y:S05]  /*af10*/  @!P1 BRA `(.L_x_237) ;  /* 0xfffffffc00f09947 */ /* 0x004fea000383ffff */
[----:B------:R-:W-:Y:S05]  /*af20*/  BRA `(.L_x_238) ;  /* 0xffffffac00b87947 */ /* 0x000fea000383ffff */
.L_x_109:
[----:B------:R-:W-:Y:S07]  /*af30*/  MOV R2, UR31 ;  /* 0x0000001f00027c02 */ /* 0x000fee0008000f00 */
.L_x_239:
[----:B-1----:R1:W2:Y:S02]  /*af40*/  SYNCS.PHASECHK.TRANS64.TRYWAIT P1, [R2+URZ+0x1c8], R8 ;  /* 0x0001c808020075a7 */ /* 0x0022a400080211ff */
[----:B--2---:R-:W-:Y:S05]  /*af50*/  @!P1 NANOSLEEP.SYNCS 0x989680 ;  /* 0x009896800000995d */ /* 0x004fea0003900000 */
[----:B------:R-:W2:Y:S02]  /*af60*/  @!P1 SYNCS.PHASECHK.TRANS64 P1, [R2+URZ+0x1c8], R8 ;  /* 0x0001c808020095a7 */ /* 0x000ea400080210ff */
[----:B--2---:R-:W-:Y:S05]  /*af70*/  @!P1 BRA `(.L_x_239) ;  /* 0xfffffffc00f09947 */ /* 0x004fea000383ffff */
[----:B------:R-:W-:Y:S05]  /*af80*/  BRA `(.L_x_240) ;  /* 0xffffffb000107947 */ /* 0x000fea000383ffff */
.L_x_110:
[----:B------:R-:W-:Y:S07]  /*af90*/  MOV R2, UR31 ;  /* 0x0000001f00027c02 */ /* 0x000fee0008000f00 */
.L_x_241:
[----:B-1----:R1:W2:Y:S02]  /*afa0*/  SYNCS.PHASECHK.TRANS64.TRYWAIT P1, [R2+URZ+0x1d0], R8 ;  /* 0x0001d008020075a7 */ /* 0x0022a400080211ff */
[----:B--2---:R-:W-:Y:S05]  /*afb0*/  @!P1 NANOSLEEP.SYNCS 0x989680 ;  /* 0x009896800000995d */ /* 0x004fea0003900000 */
[----:B------:R-:W2:Y:S02]  /*afc0*/  @!P1 SYNCS.PHASECHK.TRANS64 P1, [R2+URZ+0x1d0], R8 ;  /* 0x0001d008020095a7 */ /* 0x000ea400080210ff */
[----:B--2---:R-:W-:Y:S05]  /*afd0*/  @!P1 BRA `(.L_x_241) ;  /* 0xfffffffc00f09947 */ /* 0x004fea000383ffff */
[----:B------:R-:W-:Y:S05]  /*afe0*/  BRA `(.L_x_242) ;  /* 0xffffffb000787947 */ /* 0x000fea000383ffff */
.L_x_111:
[----:B------:R-:W-:Y:S07]  /*aff0*/  MOV R2, UR31 ;  /* 0x0000001f00027c02 */ /* 0x000fee0008000f00 */
.L_x_243:
[----:B-1----:R1:W2:Y:S02]  /*b000*/  SYNCS.PHASECHK.TRANS64.TRYWAIT P0, [R2+URZ+0x1d8], R8 ;  /* 0x0001d808020075a7 */ /* 0x0022a400080011ff */
[----:B--2---:R-:W-:Y:S05]  /*b010*/  @!P0 NANOSLEEP.SYNCS 0x989680 ;  /* 0x009896800000895d */ /* 0x004fea0003900000 */
[----:B------:R-:W2:Y:S02]  /*b020*/  @!P0 SYNCS.PHASECHK.TRANS64 P0, [R2+URZ+0x1d8], R8 ;  /* 0x0001d808020085a7 */ /* 0x000ea400080010ff */
[----:B--2---:R-:W-:Y:S05]  /*b030*/  @!P0 BRA `(.L_x_243) ;  /* 0xfffffffc00f08947 */ /* 0x004fea000383ffff */
[----:B------:R-:W-:Y:S05]  /*b040*/  BRA `(.L_x_244) ;  /* 0xffffffb000e87947 */ /* 0x000fea000383ffff */
.L_x_113:
[----:B--2---:R-:W-:-:S07]  /*b050*/  MOV R0, UR31 ;  /* 0x0000001f00007c02 */ /* 0x004fce0008000f00 */
.L_x_245:
[----:B-1----:R1:W2:Y:S02]  /*b060*/  SYNCS.PHASECHK.TRANS64.TRYWAIT P0, [R0+URZ+0x1c0], R2 ;  /* 0x0001c002000075a7 */ /* 0x0022a400080011ff */
[----:B--2---:R-:W-:Y:S05]  /*b070*/  @!P0 NANOSLEEP.SYNCS 0x989680 ;  /* 0x009896800000895d */ /* 0x004fea0003900000 */
[----:B------:R-:W2:Y:S02]  /*b080*/  @!P0 SYNCS.PHASECHK.TRANS64 P0, [R0+URZ+0x1c0], R2 ;  /* 0x0001c002000085a7 */ /* 0x000ea400080010ff */
[----:B--2---:R-:W-:Y:S05]  /*b090*/  @!P0 BRA `(.L_x_245) ;  /* 0xfffffffc00f08947 */ /* 0x004fea000383ffff */
[----:B------:R-:W-:Y:S05]  /*b0a0*/  BRA `(.L_x_246) ;  /* 0xffffffb400707947 */ /* 0x000fea000383ffff */
.L_x_114:
[----:B-12---:R-:W-:-:S07]  /*b0b0*/  MOV R0, UR31 ;  /* 0x0000001f00007c02 */ /* 0x006fce0008000f00 */
.L_x_247:
[----:B-1----:R1:W2:Y:S02]  /*b0c0*/  SYNCS.PHASECHK.TRANS64.TRYWAIT P0, [R0+URZ+0x1c8], R2 ;  /* 0x0001c802000075a7 */ /* 0x0022a400080011ff */
[----:B--2---:R-:W-:Y:S05]  /*b0d0*/  @!P0 NANOSLEEP.SYNCS 0x989680 ;  /* 0x009896800000895d */ /* 0x004fea0003900000 */
[----:B------:R-:W2:Y:S02]  /*b0e0*/  @!P0 SYNCS.PHASECHK.TRANS64 P0, [R0+URZ+0x1c8], R2 ;  /* 0x0001c802000085a7 */ /* 0x000ea400080010ff */
[----:B--2---:R-:W-:Y:S05]  /*b0f0*/  @!P0 BRA `(.L_x_247) ;  /* 0xfffffffc00f08947 */ /* 0x004fea000383ffff */
[----:B------:R-:W-:Y:S05]  /*b100*/  BRA `(.L_x_248) ;  /* 0xffffffb400607947 */ /* 0x000fea000383ffff */
.L_x_115:
[----:B-12---:R-:W-:-:S07]  /*b110*/  MOV R0, UR31 ;  /* 0x0000001f00007c02 */ /* 0x006fce0008000f00 */
.L_x_249:
[----:B-1----:R1:W2:Y:S02]  /*b120*/  SYNCS.PHASECHK.TRANS64.TRYWAIT P0, [R0+URZ+0x1d0], R2 ;  /* 0x0001d002000075a7 */ /* 0x0022a400080011ff */
[----:B--2---:R-:W-:Y:S05]  /*b130*/  @!P0 NANOSLEEP.SYNCS 0x989680 ;  /* 0x009896800000895d */ /* 0x004fea0003900000 */
[----:B------:R-:W2:Y:S02]  /*b140*/  @!P0 SYNCS.PHASECHK.TRANS64 P0, [R0+URZ+0x1d0], R2 ;  /* 0x0001d002000085a7 */ /* 0x000ea400080010ff */
[----:B--2---:R-:W-:Y:S05]  /*b150*/  @!P0 BRA `(.L_x_249) ;  /* 0xfffffffc00f08947 */ /* 0x004fea000383ffff */
[----:B------:R-:W-:Y:S05]  /*b160*/  BRA `(.L_x_250) ;  /* 0xffffffb400507947 */ /* 0x000fea000383ffff */
.L_x_117:
[----:B------:R-:W-:Y:S07]  /*b170*/  MOV R0, UR44 ;  /* 0x0000002c00007c02 */ /* 0x000fee0008000f00 */
.L_x_251:
[----:B-1----:R1:W2:Y:S02]  /*b180*/  SYNCS.PHASECHK.TRANS64.TRYWAIT P0, [R0+URZ+0x1f0], R2 ;  /* 0x0001f002000075a7 */ /* 0x0022a400080011ff */
[----:B--2---:R-:W-:Y:S05]  /*b190*/  @!P0 NANOSLEEP.SYNCS 0x989680 ;  /* 0x009896800000895d */ /* 0x004fea0003900000 */
[----:B------:R-:W2:Y:S02]  /*b1a0*/  @!P0 SYNCS.PHASECHK.TRANS64 P0, [R0+URZ+0x1f0], R2 ;  /* 0x0001f002000085a7 */ /* 0x000ea400080010ff */
[----:B--2---:R-:W-:Y:S05]  /*b1b0*/  @!P0 BRA `(.L_x_251) ;  /* 0xfffffffc00f08947 */ /* 0x004fea000383ffff */
[----:B------:R-:W-:Y:S05]  /*b1c0*/  BRA `(.L_x_252) ;  /* 0xffffffb8002c7947 */ /* 0x000fea000383ffff */
.L_x_128:
[----:B-1----:R-:W-:Y:S04]  /*b1d0*/  MOV R2, UR44 ;  /* 0x0000002c00027c02 */ /* 0x002fe80008000f00 */
[----:B------:R1:W3:Y:S03]  /*b1e0*/  SYNCS.PHASECHK.TRANS64.TRYWAIT P1, [R2+URZ+0x1a0], R3 ;  /* 0x0001a003020075a7 */ /* 0x0002e600080211ff */
[----:B---3--:R-:W-:Y:S05]  /*b1f0*/  @!P1 NANOSLEEP.SYNCS 0x989680 ;  /* 0x009896800000995d */ /* 0x008fea0003900000 */
[----:B------:R-:W3:Y:S02]  /*b200*/  @!P1 SYNCS.PHASECHK.TRANS64 P1, [R2+URZ+0x1a0], R3 ;  /* 0x0001a003020095a7 */ /* 0x000ee400080210ff */
[----:B---3--:R-:W-:Y:S05]  /*b210*/  @!P1 BRA `(.L_x_128) ;  /* 0xfffffffc00ec9947 */ /* 0x008fea000383ffff */
[----:B------:R-:W-:Y:S05]  /*b220*/  BRA `(.L_x_127) ;  /* 0xffffffc400e87947 */ /* 0x000fea000383ffff */
.L_x_130:
[----:B-1----:R1:W2:Y:S02]  /*b230*/  SYNCS.PHASECHK.TRANS64.TRYWAIT P0, [R63+URZ+0x200], R0 ;  /* 0x000200003f0075a7 */ /* 0x0022a400080011ff */
[----:B--2---:R-:W-:Y:S05]  /*b240*/  @!P0 NANOSLEEP.SYNCS 0x989680 ;  /* 0x009896800000895d */ /* 0x004fea0003900000 */
[----:B------:R-:W2:Y:S02]  /*b250*/  @!P0 SYNCS.PHASECHK.TRANS64 P0, [R63+URZ+0x200], R0 ;  /* 0x000200003f0085a7 */ /* 0x000ea400080010ff */
[----:B--2---:R-:W-:Y:S05]  /*b260*/  @!P0 BRA `(.L_x_130) ;  /* 0xfffffffc00f08947 */ /* 0x004fea000383ffff */
[----:B------:R-:W-:Y:S05]  /*b270*/  BRA `(.L_x_129) ;  /* 0xffffffc800087947 */ /* 0x000fea000383ffff */
.L_x_139:
[----:B--2---:R2:W3:Y:S02]  /*b280*/  SYNCS.PHASECHK.TRANS64.TRYWAIT P0, [R4+URZ+0x1a0], R0 ;  /* 0x0001a000040075a7 */ /* 0x0044e400080011ff */
[----:B---3--:R-:W-:Y:S05]  /*b290*/  @!P0 NANOSLEEP.SYNCS 0x989680 ;  /* 0x009896800000895d */ /* 0x008fea0003900000 */
[----:B------:R-:W3:Y:S02]  /*b2a0*/  @!P0 SYNCS.PHASECHK.TRANS64 P0, [R4+URZ+0x1a0], R0 ;  /* 0x0001a000040085a7 */ /* 0x000ee400080010ff */
[----:B---3--:R-:W-:Y:S05]  /*b2b0*/  @!P0 BRA `(.L_x_139) ;  /* 0xfffffffc00f08947 */ /* 0x008fea000383ffff */
[----:B------:R-:W-:Y:S05]  /*b2c0*/  BRA `(.L_x_138) ;  /* 0xffffffd000247947 */ /* 0x000fea000383ffff */
.L_x_147:
[----:B--2---:R2:W3:Y:S02]  /*b2d0*/  SYNCS.PHASECHK.TRANS64.TRYWAIT P0, [R2+URZ+0x1a0], R4 ;  /* 0x0001a004020075a7 */ /* 0x0044e400080011ff */
[----:B---3--:R-:W-:Y:S05]  /*b2e0*/  @!P0 NANOSLEEP.SYNCS 0x989680 ;  /* 0x009896800000895d */ /* 0x008fea0003900000 */
[----:B------:R-:W3:Y:S02]  /*b2f0*/  @!P0 SYNCS.PHASECHK.TRANS64 P0, [R2+URZ+0x1a0], R4 ;  /* 0x0001a004020085a7 */ /* 0x000ee400080010ff */
[----:B---3--:R-:W-:Y:S05]  /*b300*/  @!P0 BRA `(.L_x_147) ;  /* 0xfffffffc00f08947 */ /* 0x008fea000383ffff */
[----:B------:R-:W-:Y:S05]  /*b310*/  BRA `(.L_x_146) ;  /* 0xffffffd800447947 */ /* 0x000fea000383ffff */
.L_x_155:
[----:B--2---:R2:W3:Y:S02]  /*b320*/  SYNCS.PHASECHK.TRANS64.TRYWAIT P0, [R3+URZ+0x1a0], R0 ;  /* 0x0001a000030075a7 */ /* 0x0044e400080011ff */
[----:B---3--:R-:W-:Y:S05]  /*b330*/  @!P0 NANOSLEEP.SYNCS 0x989680 ;  /* 0x009896800000895d */ /* 0x008fea0003900000 */
[----:B------:R-:W3:Y:S02]  /*b340*/  @!P0 SYNCS.PHASECHK.TRANS64 P0, [R3+URZ+0x1a0], R0 ;  /* 0x0001a000030085a7 */ /* 0x000ee400080010ff */
[----:B---3--:R-:W-:Y:S05]  /*b350*/  @!P0 BRA `(.L_x_155) ;  /* 0xfffffffc00f08947 */ /* 0x008fea000383ffff */
[----:B------:R-:W-:Y:S05]  /*b360*/  BRA `(.L_x_154) ;  /* 0xffffffe000607947 */ /* 0x000fea000383ffff */
        .weak           $__internal_0_$__cuda_sm10x_tcgen05_guardrail_trap_col_being_dealloced_not_returned_by_alloc
        .type           $__internal_0_$__cuda_sm10x_tcgen05_guardrail_trap_col_being_dealloced_not_returned_by_alloc,@function
        .size           $__internal_0_$__cuda_sm10x_tcgen05_guardrail_trap_col_being_dealloced_not_returned_by_alloc,($__internal_1_$__cuda_sm10x_tcgen05_guardrail_trap_phase_invalid_during_alloc - $__internal_0_$__cuda_sm10x_tcgen05_guardrail_trap_col_being_dealloced_not_returned_by_alloc)
$__internal_0_$__cuda_sm10x_tcgen05_guardrail_trap_col_being_dealloced_not_returned_by_alloc:
[----:B------:R-:W-:Y:S05]  /*b370*/  BPT.TRAP 0x1 ;  /* 0x000000040000795c */ /* 0x000fea0000300000 */
[----:B------:R-:W-:-:S04]  /*b380*/  HFMA2 R3, -RZ, RZ, 0, 0 ;  /* 0x00000000ff037431 */ /* 0x000fc800000001ff */
[----:B------:R-:W-:Y:S05]  /*b390*/  RET.REL.NODEC R2 `(_ZN7cutlass13device_kernelINS_4conv6kernel13ConvUniversalINS1_16ConvProblemShapeILNS1_8OperatorE1ELi2EEENS1_10collective14CollectiveConvINS1_47MainloopSm100TmaUmmaWarpSpecializedImplicitGemmILS5_1ELi26ELi2ELi1ELi2EN4cute5tupleIJNSA_1CILi2EEENSC_ILi1EEESE_EEEEENSB_IJNSC_ILi128EEESH_NSB_IJNSC_ILi32EEEEEEEEENS_6half_tESL_NSA_8TiledMMAINSA_8MMA_AtomIJNSA_26SM100_MMA_F16BF16_2x1SM_SSISL_SL_fLi128ELi128ELNSA_4UMMA5MajorE0ELSQ_1ELNSP_7ScaleInE0ELSR_0EEEEEENSA_6LayoutINSB_IJSE_SE_SE_EEENSB_IJNSC_ILi0EEESW_SW_EEEEENSB_IJNSA_10UnderscoreESZ_SZ_EEEEENS7_6detail27Sm100ImplicitGemmTileTraitsINSA_25SM100_TMA_2SM_LOAD_IM2COLENSA_14ComposedLayoutINSA_7SwizzleILi2ELi4ELi3EEENSA_18smem_ptr_flag_bitsILi16EEENSU_INSB_IJNSC_ILi8EEESI_EEENSB_IJSI_SE_EEEEEEEvEENS13_INSA_18SM100_TMA_2SM_LOADENS15_INS16_ILi3ELi4ELi3EEES19_NSU_INSB_IJNSC_ILi64EEES1A_EEENSB_IJSE_S1I_EEEEEEEvEEEENS_8epilogue10collective18CollectiveEpilogueINS1P_23Sm100TmaWarpSpecializedILi4ELi2ELi16ELb1ELb0EEEJNSB_IJS1I_SH_SJ_EEENSB_IJNSU_IS1I_SE_EENSU_INSB_IJNSC_ILi16EEESD_EEES1K_EEEEESL_NSB_IJNSB_IJlllEEESE_SW_EEESL_S21_NS1P_6fusion15FusionCallbacksIS1T_NS22_17LinearCombinationISL_fSL_fLNS_15FloatRoundStyleE2EEES1U_S1Z_JEEENSA_5SM1004TMEM4LOAD26SM100_TMEM_LOAD_32dp32b16xENSA_20SM90_TMA_LOAD_IM2COLENS15_INS16_ILi1ELi4ELi3EEES19_NSU_INSB_IJS1A_S1W_EEENSB_IJS1W_SE_EEEEEEENSA_39AutoVectorizingCopyWithAssumedAlignmentILi128EEENSA_21SM90_TMA_STORE_IM2COLES2H_S2J_S2J_EEEvvEEEEvNT_6ParamsE) ;  /* 0xffffff4c02187950 */ /* 0x000fea0003c3ffff */
        .weak           $__internal_1_$__cuda_sm10x_tcgen05_guardrail_trap_phase_invalid_during_alloc
        .type           $__internal_1_$__cuda_sm10x_tcgen05_guardrail_trap_phase_invalid_during_alloc,@function
        .size           $__internal_1_$__cuda_sm10x_tcgen05_guardrail_trap_phase_invalid_during_alloc,($__internal_2_$__cuda_sm10x_tcgen05_guardrail_trap_unallocated_columns_being_dealloced - $__internal_1_$__cuda_sm10x_tcgen05_guardrail_trap_phase_invalid_during_alloc)
$__internal_1_$__cuda_sm10x_tcgen05_guardrail_trap_phase_invalid_during_alloc:
[----:B------:R-:W-:Y:S05]  /*b3a0*/  BPT.TRAP 0x1 ;  /* 0x000000040000795c */ /* 0x000fea0000300000 */
[----:B------:R-:W-:-:S04]  /*b3b0*/  MOV R5, 0x0 ;  /* 0x0000000000057802 */ /* 0x000fc80000000f00 */
[----:B------:R-:W-:Y:S05]  /*b3c0*/  RET.REL.NODEC R4 `(_ZN7cutlass13device_kernelINS_4conv6kernel13ConvUniversalINS1_16ConvProblemShapeILNS1_8OperatorE1ELi2EEENS1_10collective14CollectiveConvINS1_47MainloopSm100TmaUmmaWarpSpecializedImplicitGemmILS5_1ELi26ELi2ELi1ELi2EN4cute5tupleIJNSA_1CILi2EEENSC_ILi1EEESE_EEEEENSB_IJNSC_ILi128EEESH_NSB_IJNSC_ILi32EEEEEEEEENS_6half_tESL_NSA_8TiledMMAINSA_8MMA_AtomIJNSA_26SM100_MMA_F16BF16_2x1SM_SSISL_SL_fLi128ELi128ELNSA_4UMMA5MajorE0ELSQ_1ELNSP_7ScaleInE0ELSR_0EEEEEENSA_6LayoutINSB_IJSE_SE_SE_EEENSB_IJNSC_ILi0EEESW_SW_EEEEENSB_IJNSA_10UnderscoreESZ_SZ_EEEEENS7_6detail27Sm100ImplicitGemmTileTraitsINSA_25SM100_TMA_2SM_LOAD_IM2COLENSA_14ComposedLayoutINSA_7SwizzleILi2ELi4ELi3EEENSA_18smem_ptr_flag_bitsILi16EEENSU_INSB_IJNSC_ILi8EEESI_EEENSB_IJSI_SE_EEEEEEEvEENS13_INSA_18SM100_TMA_2SM_LOADENS15_INS16_ILi3ELi4ELi3EEES19_NSU_INSB_IJNSC_ILi64EEES1A_EEENSB_IJSE_S1I_EEEEEEEvEEEENS_8epilogue10collective18CollectiveEpilogueINS1P_23Sm100TmaWarpSpecializedILi4ELi2ELi16ELb1ELb0EEEJNSB_IJS1I_SH_SJ_EEENSB_IJNSU_IS1I_SE_EENSU_INSB_IJNSC_ILi16EEESD_EEES1K_EEEEESL_NSB_IJNSB_IJlllEEESE_SW_EEESL_S21_NS1P_6fusion15FusionCallbacksIS1T_NS22_17LinearCombinationISL_fSL_fLNS_15FloatRoundStyleE2EEES1U_S1Z_JEEENSA_5SM1004TMEM4LOAD26SM100_TMEM_LOAD_32dp32b16xENSA_20SM90_TMA_LOAD_IM2COLENS15_INS16_ILi1ELi4ELi3EEES19_NSU_INSB_IJS1A_S1W_EEENSB_IJS1W_SE_EEEEEEENSA_39AutoVectorizingCopyWithAssumedAlignmentILi128EEENSA_21SM90_TMA_STORE_IM2COLES2H_S2J_S2J_EEEvvEEEEvNT_6ParamsE) ;  /* 0xffffff4c040c7950 */ /* 0x000fea0003c3ffff */
        .weak           $__internal_2_$__cuda_sm10x_tcgen05_guardrail_trap_unallocated_columns_being_dealloced
        .type           $__internal_2_$__cuda_sm10x_tcgen05_guardrail_trap_unallocated_columns_being_dealloced,@function
        .size           $__internal_2_$__cuda_sm10x_tcgen05_guardrail_trap_unallocated_columns_being_dealloced,(.L_x_254 - $__internal_2_$__cuda_sm10x_tcgen05_guardrail_trap_unallocated_columns_being_dealloced)
$__internal_2_$__cuda_sm10x_tcgen05_guardrail_trap_unallocated_columns_being_dealloced:
[----:B------:R-:W-:Y:S05]  /*b3d0*/  BPT.TRAP 0x1 ;  /* 0x000000040000795c */ /* 0x000fea0000300000 */
[----:B------:R-:W-:-:S04]  /*b3e0*/  HFMA2 R3, -RZ, RZ, 0, 0 ;  /* 0x00000000ff037431 */ /* 0x000fc800000001ff */
[----:B------:R-:W-:Y:S05]  /*b3f0*/  RET.REL.NODEC R2 `(_ZN7cutlass13device_kernelINS_4conv6kernel13ConvUniversalINS1_16ConvProblemShapeILNS1_8OperatorE1ELi2EEENS1_10collective14CollectiveConvINS1_47MainloopSm100TmaUmmaWarpSpecializedImplicitGemmILS5_1ELi26ELi2ELi1ELi2EN4cute5tupleIJNSA_1CILi2EEENSC_ILi1EEESE_EEEEENSB_IJNSC_ILi128EEESH_NSB_IJNSC_ILi32EEEEEEEEENS_6half_tESL_NSA_8TiledMMAINSA_8MMA_AtomIJNSA_26SM100_MMA_F16BF16_2x1SM_SSISL_SL_fLi128ELi128ELNSA_4UMMA5MajorE0ELSQ_1ELNSP_7ScaleInE0ELSR_0EEEEEENSA_6LayoutINSB_IJSE_SE_SE_EEENSB_IJNSC_ILi0EEESW_SW_EEEEENSB_IJNSA_10UnderscoreESZ_SZ_EEEEENS7_6detail27Sm100ImplicitGemmTileTraitsINSA_25SM100_TMA_2SM_LOAD_IM2COLENSA_14ComposedLayoutINSA_7SwizzleILi2ELi4ELi3EEENSA_18smem_ptr_flag_bitsILi16EEENSU_INSB_IJNSC_ILi8EEESI_EEENSB_IJSI_SE_EEEEEEEvEENS13_INSA_18SM100_TMA_2SM_LOADENS15_INS16_ILi3ELi4ELi3EEES19_NSU_INSB_IJNSC_ILi64EEES1A_EEENSB_IJSE_S1I_EEEEEEEvEEEENS_8epilogue10collective18CollectiveEpilogueINS1P_23Sm100TmaWarpSpecializedILi4ELi2ELi16ELb1ELb0EEEJNSB_IJS1I_SH_SJ_EEENSB_IJNSU_IS1I_SE_EENSU_INSB_IJNSC_ILi16EEESD_EEES1K_EEEEESL_NSB_IJNSB_IJlllEEESE_SW_EEESL_S21_NS1P_6fusion15FusionCallbacksIS1T_NS22_17LinearCombinationISL_fSL_fLNS_15FloatRoundStyleE2EEES1U_S1Z_JEEENSA_5SM1004TMEM4LOAD26SM100_TMEM_LOAD_32dp32b16xENSA_20SM90_TMA_LOAD_IM2COLENS15_INS16_ILi1ELi4ELi3EEES19_NSU_INSB_IJS1A_S1W_EEENSB_IJS1W_SE_EEEEEEENSA_39AutoVectorizingCopyWithAssumedAlignmentILi128EEENSA_21SM90_TMA_STORE_IM2COLES2H_S2J_S2J_EEEvvEEEEvNT_6ParamsE) ;  /* 0xffffff4c02007950 */ /* 0x000fea0003c3ffff */
.L_x_253:
[----:B------:R-:W-:-:S00]  /*b400*/  BRA `(.L_x_253) ;  /* 0xfffffffc00fc7947 */ /* 0x000fc0000383ffff */
[----:B------:R-:W-:-:S00]  /*b410*/  NOP ;  /* 0x0000000000007918 */ /* 0x000fc00000000000 */
        /* <DEDUP_REMOVED lines=14> */
.L_x_254:


//--------------------- .nv.global.init           --------------------------
	.section	.nv.global.init,"aw",@progbits
.nv.global.init:
	.type		$str$29,@object
	.size		$str$29,($str$30 - $str$29)
$str$29:
        /*0000*/ 	.byte	0x28, 0x61, 0x64, 0x64, 0x72, 0x65, 0x73, 0x73, 0x20, 0x26, 0x20, 0x6d, 0x61, 0x73, 0x6b, 0x29
        /*0010*/ 	.byte	0x20, 0x3d, 0x3d, 0x20, 0x30, 0x00
	.type		$str$30,@object
	.size		$str$30,($str$28 - $str$30)
$str$30:
        /*0016*/ 	.byte	0x2f, 0x74, 0x6d, 0x70, 0x2f, 0x63, 0x75, 0x74, 0x6c, 0x61, 0x73, 0x73, 0x5f, 0x73, 0x77, 0x65
        /*0026*/ 	.byte	0x65, 0x70, 0x5f, 0x73, 0x72, 0x63, 0x2f, 0x69, 0x6e, 0x63, 0x6c, 0x75, 0x64, 0x65, 0x2f, 0x63
        /*0036*/ 	.byte	0x75, 0x74, 0x65, 0x2f, 0x70, 0x6f, 0x69, 0x6e, 0x74, 0x65, 0x72, 0x5f, 0x66, 0x6c, 0x61, 0x67
        /*0046*/ 	.byte	0x67, 0x65, 0x64, 0x2e, 0x68, 0x70, 0x70, 0x00
	.type		$str$28,@object
	.size		$str$28,($str$27 - $str$28)
$str$28:
        /*004e*/ 	.byte	0x2f, 0x74, 0x6d, 0x70, 0x2f, 0x63, 0x75, 0x74, 0x6c, 0x61, 0x73, 0x73, 0x5f, 0x73, 0x77, 0x65
        /*005e*/ 	.byte	0x65, 0x70, 0x5f, 0x73, 0x72, 0x63, 0x2f, 0x69, 0x6e, 0x63, 0x6c, 0x75, 0x64, 0x65, 0x2f, 0x63
        /*006e*/ 	.byte	0x75, 0x74, 0x65, 0x2f, 0x61, 0x74, 0x6f, 0x6d, 0x2f, 0x63, 0x6f, 0x70, 0x79, 0x5f, 0x74, 0x72
        /*007e*/ 	.byte	0x61, 0x69, 0x74, 0x73, 0x5f, 0x73, 0x6d, 0x31, 0x30, 0x30, 0x2e, 0x68, 0x70, 0x70, 0x00
	.type		$str$27,@object
	.size		$str$27,(__unnamed_1 - $str$27)
$str$27:
        /*008d*/ 	.byte	0x28, 0x28, 0x75, 0x69, 0x6e, 0x74, 0x33, 0x32, 0x5f, 0x74, 0x28, 0x74, 0x68, 0x72, 0x65, 0x61
        /*009d*/ 	.byte	0x64, 0x49, 0x64, 0x78, 0x2e, 0x78, 0x29, 0x20, 0x2f, 0x20, 0x33, 0x32, 0x29, 0x20, 0x25, 0x20
        /*00ad*/ 	.byte	0x34, 0x29, 0x20, 0x3d, 0x3d, 0x20, 0x28, 0x28, 0x28, 0x74, 0x6d, 0x65, 0x6d, 0x5f, 0x61, 0x64
        /*00bd*/ 	.byte	0x64, 0x72, 0x20, 0x3e, 0x3e, 0x20, 0x31, 0x36, 0x29, 0x20, 0x2f, 0x20, 0x33, 0x32, 0x29, 0x20
        /*00cd*/ 	.byte	0x25, 0x20, 0x34, 0x29, 0x00
	.type		__unnamed_1,@object
	.size		__unnamed_1,(__unnamed_2 - __unnamed_1)
__unnamed_1:
        /*00d2*/ 	.byte	0x61, 0x75, 0x74, 0x6f, 0x20, 0x63, 0x75, 0x74, 0x65, 0x3a, 0x3a, 0x61, 0x73, 0x5f, 0x70, 0x6f
        /* <DEDUP_REMOVED lines=24> */
        /*0262*/ 	.byte	0x34, 0x38, 0x3e, 0x3e, 0x3e, 0x3e, 0x5d, 0x00
	.type		__unnamed_2,@object
	.size		__unnamed_2,(.L_2 - __unnamed_2)
__unnamed_2:
        /* <DEDUP_REMOVED lines=40> */
        /*04ea*/ 	.byte	0x3a, 0x3a, 0x43, 0x3c, 0x30, 0x3e, 0x3e, 0x3e, 0x3e, 0x5d, 0x00
.L_2:


//--------------------- .nv.shared._ZN7cutlass13device_kernelINS_4conv6kernel13ConvUniversalINS1_16ConvProblemShapeILNS1_8OperatorE1ELi2EEENS1_10collective14CollectiveConvINS1_47MainloopSm100TmaUmmaWarpSpecializedImplicitGemmILS5_1ELi26ELi2ELi1ELi2EN4cute5tupleIJNSA_1CILi2EEENSC_ILi1EEESE_EEEEENSB_IJNSC_ILi128EEESH_NSB_IJNSC_ILi32EEEEEEEEENS_6half_tESL_NSA_8TiledMMAINSA_8MMA_AtomIJNSA_26SM100_MMA_F16BF16_2x1SM_SSISL_SL_fLi128ELi128ELNSA_4UMMA5MajorE0ELSQ_1ELNSP_7ScaleInE0ELSR_0EEEEEENSA_6LayoutINSB_IJSE_SE_SE_EEENSB_IJNSC_ILi0EEESW_SW_EEEEENSB_IJNSA_10UnderscoreESZ_SZ_EEEEENS7_6detail27Sm100ImplicitGemmTileTraitsINSA_25SM100_TMA_2SM_LOAD_IM2COLENSA_14ComposedLayoutINSA_7SwizzleILi2ELi4ELi3EEENSA_18smem_ptr_flag_bitsILi16EEENSU_INSB_IJNSC_ILi8EEESI_EEENSB_IJSI_SE_EEEEEEEvEENS13_INSA_18SM100_TMA_2SM_LOADENS15_INS16_ILi3ELi4ELi3EEES19_NSU_INSB_IJNSC_ILi64EEES1A_EEENSB_IJSE_S1I_EEEEEEEvEEEENS_8epilogue10collective18CollectiveEpilogueINS1P_23Sm100TmaWarpSpecializedILi4ELi2ELi16ELb1ELb0EEEJNSB_IJS1I_SH_SJ_EEENSB_IJNSU_IS1I_SE_EENSU_INSB_IJNSC_ILi16EEESD_EEES1K_EEEEESL_NSB_IJNSB_IJlllEEESE_SW_EEESL_S21_NS1P_6fusion15FusionCallbacksIS1T_NS22_17LinearCombinationISL_fSL_fLNS_15FloatRoundStyleE2EEES1U_S1Z_JEEENSA_5SM1004TMEM4LOAD26SM100_TMEM_LOAD_32dp32b16xENSA_20SM90_TMA_LOAD_IM2COLENS15_INS16_ILi1ELi4ELi3EEES19_NSU_INSB_IJS1A_S1W_EEENSB_IJS1W_SE_EEEEEEENSA_39AutoVectorizingCopyWithAssumedAlignmentILi128EEENSA_21SM90_TMA_STORE_IM2COLES2H_S2J_S2J_EEEvvEEEEvNT_6ParamsE --------------------------
	.section	.nv.shared._ZN7cutlass13device_kernelINS_4conv6kernel13ConvUniversalINS1_16ConvProblemShapeILNS1_8OperatorE1ELi2EEENS1_10collective14CollectiveConvINS1_47MainloopSm100TmaUmmaWarpSpecializedImplicitGemmILS5_1ELi26ELi2ELi1ELi2EN4cute5tupleIJNSA_1CILi2EEENSC_ILi1EEESE_EEEEENSB_IJNSC_ILi128EEESH_NSB_IJNSC_ILi32EEEEEEEEENS_6half_tESL_NSA_8TiledMMAINSA_8MMA_AtomIJNSA_26SM100_MMA_F16BF16_2x1SM_SSISL_SL_fLi128ELi128ELNSA_4UMMA5MajorE0ELSQ_1ELNSP_7ScaleInE0ELSR_0EEEEEENSA_6LayoutINSB_IJSE_SE_SE_EEENSB_IJNSC_ILi0EEESW_SW_EEEEENSB_IJNSA_10UnderscoreESZ_SZ_EEEEENS7_6detail27Sm100ImplicitGemmTileTraitsINSA_25SM100_TMA_2SM_LOAD_IM2COLENSA_14ComposedLayoutINSA_7SwizzleILi2ELi4ELi3EEENSA_18smem_ptr_flag_bitsILi16EEENSU_INSB_IJNSC_ILi8EEESI_EEENSB_IJSI_SE_EEEEEEEvEENS13_INSA_18SM100_TMA_2SM_LOADENS15_INS16_ILi3ELi4ELi3EEES19_NSU_INSB_IJNSC_ILi64EEES1A_EEENSB_IJSE_S1I_EEEEEEEvEEEENS_8epilogue10collective18CollectiveEpilogueINS1P_23Sm100TmaWarpSpecializedILi4ELi2ELi16ELb1ELb0EEEJNSB_IJS1I_SH_SJ_EEENSB_IJNSU_IS1I_SE_EENSU_INSB_IJNSC_ILi16EEESD_EEES1K_EEEEESL_NSB_IJNSB_IJlllEEESE_SW_EEESL_S21_NS1P_6fusion15FusionCallbacksIS1T_NS22_17LinearCombinationISL_fSL_fLNS_15FloatRoundStyleE2EEES1U_S1Z_JEEENSA_5SM1004TMEM4LOAD26SM100_TMEM_LOAD_32dp32b16xENSA_20SM90_TMA_LOAD_IM2COLENS15_INS16_ILi1ELi4ELi3EEES19_NSU_INSB_IJS1A_S1W_EEENSB_IJS1W_SE_EEEEEEENSA_39AutoVectorizingCopyWithAssumedAlignmentILi128EEENSA_21SM90_TMA_STORE_IM2COLES2H_S2J_S2J_EEEvvEEEEvNT_6ParamsE,"aw",@nobits
	.sectionflags	@""
	.align	16
	.zero		1024


//--------------------- .nv.shared.reserved.0     --------------------------
	.section	.nv.shared.reserved.0,"aw",@nobits
	.weak		__nv_reservedSMEM_offset_0_alias
	.size		__nv_reservedSMEM_offset_0_alias, 0, 64
	.other		__nv_reservedSMEM_offset_0_alias,@"STO_CUDA_RESERVED_SHARED STV_DEFAULT"
__nv_reservedSMEM_offset_0_alias:
	.zero		0
.nv.shared.reserved.0:
	.zero		64
	.weak		__nv_reservedSMEM_tcgen05_partition
	.type		__nv_reservedSMEM_tcgen05_partition,@object
	.size		__nv_reservedSMEM_tcgen05_partition,(.L_0 - __nv_reservedSMEM_tcgen05_partition)
__nv_reservedSMEM_tcgen05_partition:
	.zero		32
.L_0:


//--------------------- .nv.global                --------------------------
	.section	.nv.global,"aw",@nobits
.nv.global:
	.type		_ZN39_INTERNAL_9803dfed_4_k_cu_c64dcc95_33204cute1_E,@object
	.size		_ZN39_INTERNAL_9803dfed_4_k_cu_c64dcc95_33204cute1_E,(_ZN39_INTERNAL_9803dfed_4_k_cu_c64dcc95_33204cuda3std3__45__cpo6cbeginE - _ZN39_INTERNAL_9803dfed_4_k_cu_c64dcc95_33204cute1_E)
_ZN39_INTERNAL_9803dfed_4_k_cu_c64dcc95_33204cute1_E:
	.zero		1
	.type		_ZN39_INTERNAL_9803dfed_4_k_cu_c64dcc95_33204cuda3std3__45__cpo6cbeginE,@object
	.size		_ZN39_INTERNAL_9803dfed_4_k_cu_c64dcc95_33204cuda3std3__45__cpo6cbeginE,(_ZN39_INTERNAL_9803dfed_4_k_cu_c64dcc95_33204cuda3std3__48in_placeE - _ZN39_INTERNAL_9803dfed_4_k_cu_c64dcc95_33204cuda3std3__45__cpo6cbeginE)
_ZN39_INTERNAL_9803dfed_4_k_cu_c64dcc95_33204cuda3std3__45__cpo6cbeginE:
	.zero		1
	.type		_ZN39_INTERNAL_9803dfed_4_k_cu_c64dcc95_33204cuda3std3__48in_placeE,@object
	.size		_ZN39_INTERNAL_9803dfed_4_k_cu_c64dcc95_33204cuda3std3__48in_placeE,(_ZN39_INTERNAL_9803dfed_4_k_cu_c64dcc95_33204cuda3std6ranges3__45__cpo9iter_moveE - _ZN39_INTERNAL_9803dfed_4_k_cu_c64dcc95_33204cuda3std3__48in_placeE)
_ZN39_INTERNAL_9803dfed_4_k_cu_c64dcc95_33204cuda3std3__48in_placeE:
	.zero		1
	.type		_ZN39_INTERNAL_9803dfed_4_k_cu_c64dcc95_33204cuda3std6ranges3__45__cpo9iter_moveE,@object
	.size		_ZN39_INTERNAL_9803dfed_4_k_cu_c64dcc95_33204cuda3std6ranges3__45__cpo9iter_moveE,(_ZN39_INTERNAL_9803dfed_4_k_cu_c64dcc95_33204cuda3std3__45__cpo5beginE - _ZN39_INTERNAL_9803dfed_4_k_cu_c64dcc95_33204cuda3std6ranges3__45__cpo9iter_moveE)
_ZN39_INTERNAL_9803dfed_4_k_cu_c64dcc95_33204cuda3std6ranges3__45__cpo9iter_moveE:
	.zero		1
	.type		_ZN39_INTERNAL_9803dfed_4_k_cu_c64dcc95_33204cuda3std3__45__cpo5beginE,@object
	.size		_ZN39_INTERNAL_9803dfed_4_k_cu_c64dcc95_33204cuda3std3__45__cpo5beginE,(_ZN39_INTERNAL_9803dfed_4_k_cu_c64dcc95_33204cuda3std3__441_GLOBAL__N__9803dfed_4_k_cu_c64dcc95_33206ignoreE - _ZN39_INTERNAL_9803dfed_4_k_cu_c64dcc95_33204cuda3std3__45__cpo5beginE)
_ZN39_INTERNAL_9803dfed_4_k_cu_c64dcc95_33204cuda3std3__45__cpo5beginE:
	.zero		1
	.type		_ZN39_INTERNAL_9803dfed_4_k_cu_c64dcc95_33204cuda3std3__441_GLOBAL__N__9803dfed_4_k_cu_c64dcc95_33206ignoreE,@object
	.size		_ZN39_INTERNAL_9803dfed_4_k_cu_c64dcc95_33204cuda3std3__441_GLOBAL__N__9803dfed_4_k_cu_c64dcc95_33206ignoreE,(_ZN39_INTERNAL_9803dfed_4_k_cu_c64dcc95_33204cute7productE - _ZN39_INTERNAL_9803dfed_4_k_cu_c64dcc95_33204cuda3std3__441_GLOBAL__N__9803dfed_4_k_cu_c64dcc95_33206ignoreE)
_ZN39_INTERNAL_9803dfed_4_k_cu_c64dcc95_33204cuda3std3__441_GLOBAL__N__9803dfed_4_k_cu_c64dcc95_33206ignoreE:
	.zero		1
	.type		_ZN39_INTERNAL_9803dfed_4_k_cu_c64dcc95_33204cute7productE,@object
	.size		_ZN39_INTERNAL_9803dfed_4_k_cu_c64dcc95_33204cute7productE,(_ZN39_INTERNAL_9803dfed_4_k_cu_c64dcc95_33204cuda3std3__45__cpo3endE - _ZN39_INTERNAL_9803dfed_4_k_cu_c64dcc95_33204cute7productE)
_ZN39_INTERNAL_9803dfed_4_k_cu_c64dcc95_33204cute7productE:
	.zero		1
	.type		_ZN39_INTERNAL_9803dfed_4_k_cu_c64dcc95_33204cuda3std3__45__cpo3endE,@object
	.size		_ZN39_INTERNAL_9803dfed_4_k_cu_c64dcc95_33204cuda3std3__45__cpo3endE,(_ZN39_INTERNAL_9803dfed_4_k_cu_c64dcc95_33204cuda3std3__419piecewise_constructE - _ZN39_INTERNAL_9803dfed_4_k_cu_c64dcc95_33204cuda3std3__45__cpo3endE)
_ZN39_INTERNAL_9803dfed_4_k_cu_c64dcc95_33204cuda3std3__45__cpo3endE:
	.zero		1
	.type		_ZN39_INTERNAL_9803dfed_4_k_cu_c64dcc95_33204cuda3std3__419piecewise_constructE,@object
	.size		_ZN39_INTERNAL_9803dfed_4_k_cu_c64dcc95_33204cuda3std3__419piecewise_constructE,(_ZN39_INTERNAL_9803dfed_4_k_cu_c64dcc95_33204cuda3std3__45__cpo4cendE - _ZN39_INTERNAL_9803dfed_4_k_cu_c64dcc95_33204cuda3std3__419piecewise_constructE)
_ZN39_INTERNAL_9803dfed_4_k_cu_c64dcc95_33204cuda3std3__419piecewise_constructE:
	.zero		1
	.type		_ZN39_INTERNAL_9803dfed_4_k_cu_c64dcc95_33204cuda3std3__45__cpo4cendE,@object
	.size		_ZN39_INTERNAL_9803dfed_4_k_cu_c64dcc95_33204cuda3std3__45__cpo4cendE,(_ZN39_INTERNAL_9803dfed_4_k_cu_c64dcc95_33204cuda3std6ranges3__45__cpo4swapE - _ZN39_INTERNAL_9803dfed_4_k_cu_c64dcc95_33204cuda3std3__45__cpo4cendE)
_ZN39_INTERNAL_9803dfed_4_k_cu_c64dcc95_33204cuda3std3__45__cpo4cendE:
	.zero		1
	.type		_ZN39_INTERNAL_9803dfed_4_k_cu_c64dcc95_33204cuda3std6ranges3__45__cpo4swapE,@object
	.size		_ZN39_INTERNAL_9803dfed_4_k_cu_c64dcc95_33204cuda3std6ranges3__45__cpo4swapE,(.L_10 - _ZN39_INTERNAL_9803dfed_4_k_cu_c64dcc95_33204cuda3std6ranges3__45__cpo4swapE)
_ZN39_INTERNAL_9803dfed_4_k_cu_c64dcc95_33204cuda3std6ranges3__45__cpo4swapE:
	.zero		1
.L_10:


//--------------------- .nv.constant0._ZN7cutlass13device_kernelINS_4conv6kernel13ConvUniversalINS1_16ConvProblemShapeILNS1_8OperatorE1ELi2EEENS1_10collective14CollectiveConvINS1_47MainloopSm100TmaUmmaWarpSpecializedImplicitGemmILS5_1ELi26ELi2ELi1ELi2EN4cute5tupleIJNSA_1CILi2EEENSC_ILi1EEESE_EEEEENSB_IJNSC_ILi128EEESH_NSB_IJNSC_ILi32EEEEEEEEENS_6half_tESL_NSA_8TiledMMAINSA_8MMA_AtomIJNSA_26SM100_MMA_F16BF16_2x1SM_SSISL_SL_fLi128ELi128ELNSA_4UMMA5MajorE0ELSQ_1ELNSP_7ScaleInE0ELSR_0EEEEEENSA_6LayoutINSB_IJSE_SE_SE_EEENSB_IJNSC_ILi0EEESW_SW_EEEEENSB_IJNSA_10UnderscoreESZ_SZ_EEEEENS7_6detail27Sm100ImplicitGemmTileTraitsINSA_25SM100_TMA_2SM_LOAD_IM2COLENSA_14ComposedLayoutINSA_7SwizzleILi2ELi4ELi3EEENSA_18smem_ptr_flag_bitsILi16EEENSU_INSB_IJNSC_ILi8EEESI_EEENSB_IJSI_SE_EEEEEEEvEENS13_INSA_18SM100_TMA_2SM_LOADENS15_INS16_ILi3ELi4ELi3EEES19_NSU_INSB_IJNSC_ILi64EEES1A_EEENSB_IJSE_S1I_EEEEEEEvEEEENS_8epilogue10collective18CollectiveEpilogueINS1P_23Sm100TmaWarpSpecializedILi4ELi2ELi16ELb1ELb0EEEJNSB_IJS1I_SH_SJ_EEENSB_IJNSU_IS1I_SE_EENSU_INSB_IJNSC_ILi16EEESD_EEES1K_EEEEESL_NSB_IJNSB_IJlllEEESE_SW_EEESL_S21_NS1P_6fusion15FusionCallbacksIS1T_NS22_17LinearCombinationISL_fSL_fLNS_15FloatRoundStyleE2EEES1U_S1Z_JEEENSA_5SM1004TMEM4LOAD26SM100_TMEM_LOAD_32dp32b16xENSA_20SM90_TMA_LOAD_IM2COLENS15_INS16_ILi1ELi4ELi3EEES19_NSU_INSB_IJS1A_S1W_EEENSB_IJS1W_SE_EEEEEEENSA_39AutoVectorizingCopyWithAssumedAlignmentILi128EEENSA_21SM90_TMA_STORE_IM2COLES2H_S2J_S2J_EEEvvEEEEvNT_6ParamsE --------------------------
	.section	.nv.constant0._ZN7cutlass13device_kernelINS_4conv6kernel13ConvUniversalINS1_16ConvProblemShapeILNS1_8OperatorE1ELi2EEENS1_10collective14CollectiveConvINS1_47MainloopSm100TmaUmmaWarpSpecializedImplicitGemmILS5_1ELi26ELi2ELi1ELi2EN4cute5tupleIJNSA_1CILi2EEENSC_ILi1EEESE_EEEEENSB_IJNSC_ILi128EEESH_NSB_IJNSC_ILi32EEEEEEEEENS_6half_tESL_NSA_8TiledMMAINSA_8MMA_AtomIJNSA_26SM100_MMA_F16BF16_2x1SM_SSISL_SL_fLi128ELi128ELNSA_4UMMA5MajorE0ELSQ_1ELNSP_7ScaleInE0ELSR_0EEEEEENSA_6LayoutINSB_IJSE_SE_SE_EEENSB_IJNSC_ILi0EEESW_SW_EEEEENSB_IJNSA_10UnderscoreESZ_SZ_EEEEENS7_6detail27Sm100ImplicitGemmTileTraitsINSA_25SM100_TMA_2SM_LOAD_IM2COLENSA_14ComposedLayoutINSA_7SwizzleILi2ELi4ELi3EEENSA_18smem_ptr_flag_bitsILi16EEENSU_INSB_IJNSC_ILi8EEESI_EEENSB_IJSI_SE_EEEEEEEvEENS13_INSA_18SM100_TMA_2SM_LOADENS15_INS16_ILi3ELi4ELi3EEES19_NSU_INSB_IJNSC_ILi64EEES1A_EEENSB_IJSE_S1I_EEEEEEEvEEEENS_8epilogue10collective18CollectiveEpilogueINS1P_23Sm100TmaWarpSpecializedILi4ELi2ELi16ELb1ELb0EEEJNSB_IJS1I_SH_SJ_EEENSB_IJNSU_IS1I_SE_EENSU_INSB_IJNSC_ILi16EEESD_EEES1K_EEEEESL_NSB_IJNSB_IJlllEEESE_SW_EEESL_S21_NS1P_6fusion15FusionCallbacksIS1T_NS22_17LinearCombinationISL_fSL_fLNS_15FloatRoundStyleE2EEES1U_S1Z_JEEENSA_5SM1004TMEM4LOAD26SM100_TMEM_LOAD_32dp32b16xENSA_20SM90_TMA_LOAD_IM2COLENS15_INS16_ILi1ELi4ELi3EEES19_NSU_INSB_IJS1A_S1W_EEENSB_IJS1W_SE_EEEEEEENSA_39AutoVectorizingCopyWithAssumedAlignmentILi128EEENSA_21SM90_TMA_STORE_IM2COLES2H_S2J_S2J_EEEvvEEEEvNT_6ParamsE,"a",@progbits
	.sectionflags	@""
	.align	4
.nv.constant0._ZN7cutlass13device_kernelINS_4conv6kernel13ConvUniversalINS1_16ConvProblemShapeILNS1_8OperatorE1ELi2EEENS1_10collective14CollectiveConvINS1_47MainloopSm100TmaUmmaWarpSpecializedImplicitGemmILS5_1ELi26ELi2ELi1ELi2EN4cute5tupleIJNSA_1CILi2EEENSC_ILi1EEESE_EEEEENSB_IJNSC_ILi128EEESH_NSB_IJNSC_ILi32EEEEEEEEENS_6half_tESL_NSA_8TiledMMAINSA_8MMA_AtomIJNSA_26SM100_MMA_F16BF16_2x1SM_SSISL_SL_fLi128ELi128ELNSA_4UMMA5MajorE0ELSQ_1ELNSP_7ScaleInE0ELSR_0EEEEEENSA_6LayoutINSB_IJSE_SE_SE_EEENSB_IJNSC_ILi0EEESW_SW_EEEEENSB_IJNSA_10UnderscoreESZ_SZ_EEEEENS7_6detail27Sm100ImplicitGemmTileTraitsINSA_25SM100_TMA_2SM_LOAD_IM2COLENSA_14ComposedLayoutINSA_7SwizzleILi2ELi4ELi3EEENSA_18smem_ptr_flag_bitsILi16EEENSU_INSB_IJNSC_ILi8EEESI_EEENSB_IJSI_SE_EEEEEEEvEENS13_INSA_18SM100_TMA_2SM_LOADENS15_INS16_ILi3ELi4ELi3EEES19_NSU_INSB_IJNSC_ILi64EEES1A_EEENSB_IJSE_S1I_EEEEEEEvEEEENS_8epilogue10collective18CollectiveEpilogueINS1P_23Sm100TmaWarpSpecializedILi4ELi2ELi16ELb1ELb0EEEJNSB_IJS1I_SH_SJ_EEENSB_IJNSU_IS1I_SE_EENSU_INSB_IJNSC_ILi16EEESD_EEES1K_EEEEESL_NSB_IJNSB_IJlllEEESE_SW_EEESL_S21_NS1P_6fusion15FusionCallbacksIS1T_NS22_17LinearCombinationISL_fSL_fLNS_15FloatRoundStyleE2EEES1U_S1Z_JEEENSA_5SM1004TMEM4LOAD26SM100_TMEM_LOAD_32dp32b16xENSA_20SM90_TMA_LOAD_IM2COLENS15_INS16_ILi1ELi4ELi3EEES19_NSU_INSB_IJS1A_S1W_EEENSB_IJS1W_SE_EEEEEEENSA_39AutoVectorizingCopyWithAssumedAlignmentILi128EEENSA_21SM90_TMA_STORE_IM2COLES2H_S2J_S2J_EEEvvEEEEvNT_6ParamsE:
	.zero		2944


//--------------------- SYMBOLS --------------------------

	.type		.nv.reservedSmem.offset0,@object
	.size		.nv.reservedSmem.offset0,0x4
	.type		.nv.reservedSmem.cap,@object
	.size		.nv.reservedSmem.cap,0x4
	.type		__assertfail,@function
